	.headerflags	@"EF_CUDA_TEXMODE_UNIFIED EF_CUDA_64BIT_ADDRESS EF_CUDA_SM86 EF_CUDA_VIRTUAL_SM(EF_CUDA_SM86)"
	.elftype	@"ET_EXEC"


//--------------------- .nv.info                  --------------------------
	.section	.nv.info,"",@"SHT_CUDA_INFO"
	.align	4


	//----- nvinfo : EIATTR_REGCOUNT
	.align		4
        /*0000*/ 	.byte	0x04, 0x2f
        /*0002*/ 	.short	(.L_2 - .L_1)
	.align		4
.L_1:
        /*0004*/ 	.word	index@(triton_red_fused__to_copy_add_amax_amin_clamp_gelu_mul_reciprocal_17)
        /*0008*/ 	.word	0x00000040


	//----- nvinfo : EIATTR_MIN_STACK_SIZE
	.align		4
.L_2:
        /*000c*/ 	.byte	0x04, 0x12
        /*000e*/ 	.short	(.L_4 - .L_3)
	.align		4
.L_3:
        /*0010*/ 	.word	index@(triton_red_fused__to_copy_add_amax_amin_clamp_gelu_mul_reciprocal_17)
        /*0014*/ 	.word	0x00000000


	//----- nvinfo : EIATTR_FRAME_SIZE
	.align		4
.L_4:
        /*0018*/ 	.byte	0x04, 0x11
        /*001a*/ 	.short	(.L_6 - .L_5)
	.align		4
.L_5:
        /*001c*/ 	.word	index@(triton_red_fused__to_copy_add_amax_amin_clamp_gelu_mul_reciprocal_17)
        /*0020*/ 	.word	0x00000000


	//----- nvinfo : EIATTR_MIN_STACK_SIZE
	.align		4
.L_6:
        /*0024*/ 	.byte	0x04, 0x12
        /*0026*/ 	.short	(.L_8 - .L_7)
	.align		4
.L_7:
        /*0028*/ 	.word	index@(triton_red_fused__to_copy_add_amax_amin_clamp_gelu_mul_reciprocal_17)
        /*002c*/ 	.word	0x00000000
.L_8:


//--------------------- .nv.info.triton_red_fused__to_copy_add_amax_amin_clamp_gelu_mul_reciprocal_17 --------------------------
	.section	.nv.info.triton_red_fused__to_copy_add_amax_amin_clamp_gelu_mul_reciprocal_17,"",@"SHT_CUDA_INFO"
	.sectionflags	@""
	.align	4


	//----- nvinfo : EIATTR_CUDA_API_VERSION
	.align		4
        /*0000*/ 	.byte	0x04, 0x37
        /*0002*/ 	.short	(.L_10 - .L_9)
.L_9:
        /*0004*/ 	.word	0x0000007c


	//----- nvinfo : EIATTR_SW2861232_WAR
	.align		4
.L_10:
        /*0008*/ 	.byte	0x01, 0x35
	.zero		2


	//----- nvinfo : EIATTR_PARAM_CBANK
	.align		4
        /*000c*/ 	.byte	0x04, 0x0a
        /*000e*/ 	.short	(.L_12 - .L_11)
	.align		4
.L_11:
        /*0010*/ 	.word	index@(.nv.constant0.triton_red_fused__to_copy_add_amax_amin_clamp_gelu_mul_reciprocal_17)
        /*0014*/ 	.short	0x0160
        /*0016*/ 	.short	0x0058


	//----- nvinfo : EIATTR_CBANK_PARAM_SIZE
	.align		4
.L_12:
        /*0018*/ 	.byte	0x03, 0x19
        /*001a*/ 	.short	0x0058


	//----- nvinfo : EIATTR_KPARAM_INFO
	.align		4
        /*001c*/ 	.byte	0x04, 0x17
        /*001e*/ 	.short	(.L_14 - .L_13)
.L_13:
        /*0020*/ 	.word	0x00000000
        /*0024*/ 	.short	0x000b
        /*0026*/ 	.short	0x0050
        /*0028*/ 	.byte	0x00, 0xf4, 0x21, 0x00


	//----- nvinfo : EIATTR_KPARAM_INFO
	.align		4
.L_14:
        /*002c*/ 	.byte	0x04, 0x17
        /*002e*/ 	.short	(.L_16 - .L_15)
.L_15:
        /*0030*/ 	.word	0x00000000
        /*0034*/ 	.short	0x000a
        /*0036*/ 	.short	0x004c
        /*0038*/ 	.byte	0x00, 0xf0, 0x11, 0x00


	//----- nvinfo : EIATTR_KPARAM_INFO
	.align		4
.L_16:
        /*003c*/ 	.byte	0x04, 0x17
        /*003e*/ 	.short	(.L_18 - .L_17)
.L_17:
        /*0040*/ 	.word	0x00000000
        /*0044*/ 	.short	0x0009
        /*0046*/ 	.short	0x0048
        /*0048*/ 	.byte	0x00, 0xf0, 0x11, 0x00


	//----- nvinfo : EIATTR_KPARAM_INFO
	.align		4
.L_18:
        /*004c*/ 	.byte	0x04, 0x17
        /*004e*/ 	.short	(.L_20 - .L_19)
.L_19:
        /*0050*/ 	.word	0x00000000
        /*0054*/ 	.short	0x0008
        /*0056*/ 	.short	0x0040
        /*0058*/ 	.byte	0x00, 0xf4, 0x21, 0x00


	//----- nvinfo : EIATTR_KPARAM_INFO
	.align		4
.L_20:
        /*005c*/ 	.byte	0x04, 0x17
        /*005e*/ 	.short	(.L_22 - .L_21)
.L_21:
        /*0060*/ 	.word	0x00000000
        /*0064*/ 	.short	0x0007
        /*0066*/ 	.short	0x0038
        /*0068*/ 	.byte	0x00, 0xf4, 0x21, 0x00


	//----- nvinfo : EIATTR_KPARAM_INFO
	.align		4
.L_22:
        /*006c*/ 	.byte	0x04, 0x17
        /*006e*/ 	.short	(.L_24 - .L_23)
.L_23:
        /*0070*/ 	.word	0x00000000
        /*0074*/ 	.short	0x0006
        /*0076*/ 	.short	0x0030
        /*0078*/ 	.byte	0x00, 0xf4, 0x21, 0x00


	//----- nvinfo : EIATTR_KPARAM_INFO
	.align		4
.L_24:
        /*007c*/ 	.byte	0x04, 0x17
        /*007e*/ 	.short	(.L_26 - .L_25)
.L_25:
        /*0080*/ 	.word	0x00000000
        /*0084*/ 	.short	0x0005
        /*0086*/ 	.short	0x0028
        /*0088*/ 	.byte	0x00, 0xf4, 0x21, 0x00


	//----- nvinfo : EIATTR_KPARAM_INFO
	.align		4
.L_26:
        /*008c*/ 	.byte	0x04, 0x17
        /*008e*/ 	.short	(.L_28 - .L_27)
.L_27:
        /*0090*/ 	.word	0x00000000
        /*0094*/ 	.short	0x0004
        /*0096*/ 	.short	0x0020
        /*0098*/ 	.byte	0x00, 0xf4, 0x21, 0x00


	//----- nvinfo : EIATTR_KPARAM_INFO
	.align		4
.L_28:
        /*009c*/ 	.byte	0x04, 0x17
        /*009e*/ 	.short	(.L_30 - .L_29)
.L_29:
        /*00a0*/ 	.word	0x00000000
        /*00a4*/ 	.short	0x0003
        /*00a6*/ 	.short	0x0018
        /*00a8*/ 	.byte	0x00, 0xf4, 0x21, 0x00


	//----- nvinfo : EIATTR_KPARAM_INFO
	.align		4
.L_30:
        /*00ac*/ 	.byte	0x04, 0x17
        /*00ae*/ 	.short	(.L_32 - .L_31)
.L_31:
        /*00b0*/ 	.word	0x00000000
        /*00b4*/ 	.short	0x0002
        /*00b6*/ 	.short	0x0010
        /*00b8*/ 	.byte	0x00, 0xf4, 0x21, 0x00


	//----- nvinfo : EIATTR_KPARAM_INFO
	.align		4
.L_32:
        /*00bc*/ 	.byte	0x04, 0x17
        /*00be*/ 	.short	(.L_34 - .L_33)
.L_33:
        /*00c0*/ 	.word	0x00000000
        /*00c4*/ 	.short	0x0001
        /*00c6*/ 	.short	0x0008
        /*00c8*/ 	.byte	0x00, 0xf4, 0x21, 0x00


	//----- nvinfo : EIATTR_KPARAM_INFO
	.align		4
.L_34:
        /*00cc*/ 	.byte	0x04, 0x17
        /*00ce*/ 	.short	(.L_36 - .L_35)
.L_35:
        /*00d0*/ 	.word	0x00000000
        /*00d4*/ 	.short	0x0000
        /*00d6*/ 	.short	0x0000
        /*00d8*/ 	.byte	0x00, 0xf4, 0x21, 0x00


	//----- nvinfo : EIATTR_MAXREG_COUNT
	.align		4
.L_36:
        /*00dc*/ 	.byte	0x03, 0x1b
        /*00de*/ 	.short	0x0080


	//----- nvinfo : EIATTR_COOP_GROUP_MASK_REGIDS
	.align		4
        /*00e0*/ 	.byte	0x04, 0x29
        /*00e2*/ 	.short	(.L_38 - .L_37)


	//   ....[0]....
.L_37:
        /*00e4*/ 	.word	0xffffffff


	//   ....[1]....
        /*00e8*/ 	.word	0xffffffff


	//   ....[2]....
        /*00ec*/ 	.word	0xffffffff


	//   ....[3]....
        /*00f0*/ 	.word	0xffffffff


	//   ....[4]....
        /*00f4*/ 	.word	0xffffffff


	//   ....[5]....
        /*00f8*/ 	.word	0xffffffff


	//----- nvinfo : EIATTR_COOP_GROUP_INSTR_OFFSETS
	.align		4
.L_38:
        /*00fc*/ 	.byte	0x04, 0x28
        /*00fe*/ 	.short	(.L_40 - .L_39)


	//   ....[0]....
.L_39:
        /*0100*/ 	.word	0x00002030


	//   ....[1]....
        /*0104*/ 	.word	0x00002070


	//   ....[2]....
        /*0108*/ 	.word	0x000020a0


	//   ....[3]....
        /*010c*/ 	.word	0x000020e0


	//   ....[4]....
        /*0110*/ 	.word	0x00002130


	//   ....[5]....
        /*0114*/ 	.word	0x00002160


	//----- nvinfo : EIATTR_EXIT_INSTR_OFFSETS
	.align		4
.L_40:
        /*0118*/ 	.byte	0x04, 0x1c
        /*011a*/ 	.short	(.L_42 - .L_41)


	//   ....[0]....
.L_41:
        /*011c*/ 	.word	0x00003910


	//----- nvinfo : EIATTR_REQNTID
	.align		4
.L_42:
        /*0120*/ 	.byte	0x04, 0x10
        /*0122*/ 	.short	(.L_44 - .L_43)
.L_43:
        /*0124*/ 	.word	0x00000200
        /*0128*/ 	.word	0x00000001
        /*012c*/ 	.word	0x00000001


	//----- nvinfo : EIATTR_CRS_STACK_SIZE
	.align		4
.L_44:
        /*0130*/ 	.byte	0x04, 0x1e
        /*0132*/ 	.short	(.L_46 - .L_45)
.L_45:
        /*0134*/ 	.word	0x00000000
.L_46:


//--------------------- .nv.callgraph             --------------------------
	.section	.nv.callgraph,"",@"SHT_CUDA_CALLGRAPH"
	.align	4
	.sectionentsize	8
	.align		4
        /*0000*/ 	.word	0x00000000
	.align		4
        /*0004*/ 	.word	0xffffffff
	.align		4
        /*0008*/ 	.word	0x00000000
	.align		4
        /*000c*/ 	.word	0xfffffffe
	.align		4
        /*0010*/ 	.word	0x00000000
	.align		4
        /*0014*/ 	.word	0xfffffffd
	.align		4
        /*0018*/ 	.word	0x00000000
	.align		4
        /*001c*/ 	.word	0xfffffffc


//--------------------- .nv.rel.action            --------------------------
	.section	.nv.rel.action,"",@"SHT_CUDA_RELOCINFO"
	.align	8
	.sectionentsize	8
        /*0000*/ 	.byte	0x73, 0x00, 0x00, 0x00, 0x00, 0x00, 0x00, 0x00, 0x00, 0x00, 0x00, 0x11, 0x25, 0x00, 0x05, 0x36


//--------------------- .nv.constant4             --------------------------
	.section	.nv.constant4,"a",@progbits
	.align	8
	.align		8
.nv.constant4:
        /*0000*/ 	.dword	_$_str


//--------------------- .nv.constant0.triton_red_fused__to_copy_add_amax_amin_clamp_gelu_mul_reciprocal_17 --------------------------
	.section	.nv.constant0.triton_red_fused__to_copy_add_amax_amin_clamp_gelu_mul_reciprocal_17,"a",@progbits
	.sectionflags	@""
	.align	4
.nv.constant0.triton_red_fused__to_copy_add_amax_amin_clamp_gelu_mul_reciprocal_17:
	.zero		440


//--------------------- .text.triton_red_fused__to_copy_add_amax_amin_clamp_gelu_mul_reciprocal_17 --------------------------
	.section	.text.triton_red_fused__to_copy_add_amax_amin_clamp_gelu_mul_reciprocal_17,"ax",@progbits
	.sectionflags	@"SHF_BARRIERS=1"
	.sectioninfo	@"SHI_REGISTERS=64"
	.align	128
        .global         triton_red_fused__to_copy_add_amax_amin_clamp_gelu_mul_reciprocal_17
        .type           triton_red_fused__to_copy_add_amax_amin_clamp_gelu_mul_reciprocal_17,@function
        .size           triton_red_fused__to_copy_add_amax_amin_clamp_gelu_mul_reciprocal_17,(.L_x_46 - triton_red_fused__to_copy_add_amax_amin_clamp_gelu_mul_reciprocal_17)
        .other          triton_red_fused__to_copy_add_amax_amin_clamp_gelu_mul_reciprocal_17,@"STO_CUDA_ENTRY STV_DEFAULT"
triton_red_fused__to_copy_add_amax_amin_clamp_gelu_mul_reciprocal_17:
.text.triton_red_fused__to_copy_add_amax_amin_clamp_gelu_mul_reciprocal_17:
[----:B------:R-:W-:Y:S02]  /*0000*/  IMAD.MOV.U32 R1, RZ, RZ, c[0x0][0x28] ;  /* 0x00000a00ff017624 */ /* 0x000fe400078e00ff */
[----:B------:R-:W0:Y:S01]  /*0010*/  S2R R16, SR_TID.X ;  /* 0x0000000000107919 */ /* 0x000e220000002100 */
[----:B------:R-:W-:Y:S01]  /*0020*/  MOV R5, 0x2 ;  /* 0x0000000200057802 */ /* 0x000fe20000000f00 */
[----:B------:R-:W-:Y:S01]  /*0030*/  ULDC.64 UR4, c[0x0][0x118] ;  /* 0x0000460000047ab9 */ /* 0x000fe20000000a00 */
[----:B------:R-:W-:Y:S01]  /*0040*/  PRMT R12, RZ, 0x7610, R12 ;  /* 0x00007610ff0c7816 */ /* 0x000fe2000000000c */
[----:B------:R-:W1:Y:S01]  /*0050*/  S2R R14, SR_CTAID.X ;  /* 0x00000000000e7919 */ /* 0x000e620000002500 */
[----:B0-----:R-:W-:Y:S01]  /*0060*/  SHF.R.U32.HI R0, RZ, 0x3, R16 ;  /* 0x00000003ff007819 */ /* 0x001fe20000011610 */
[----:B-1----:R-:W-:-:S03]  /*0070*/  IMAD.SHL.U32 R29, R14, 0x40, RZ ;  /* 0x000000400e1d7824 */ /* 0x002fc600078e00ff */
[----:B------:R-:W-:-:S04]  /*0080*/  SGXT.U32 R0, R0, 0x6 ;  /* 0x000000060000781a */ /* 0x000fc80000000000 */
[----:B------:R-:W-:-:S04]  /*0090*/  LOP3.LUT R4, R0, R29, RZ, 0xfc, !PT ;  /* 0x0000001d00047212 */ /* 0x000fc800078efcff */
[C---:B------:R-:W-:Y:S01]  /*00a0*/  ISETP.GE.AND P1, PT, R4.reuse, 0xe10, PT ;  /* 0x00000e100400780c */ /* 0x040fe20003f26270 */
[----:B------:R-:W-:Y:S01]  /*00b0*/  IMAD.WIDE R2, R4, R5, c[0x0][0x168] ;  /* 0x00005a0004027625 */ /* 0x000fe200078e0205 */
[----:B------:R-:W-:-:S03]  /*00c0*/  PRMT R13, RZ, 0x7610, R13 ;  /* 0x00007610ff0d7816 */ /* 0x000fc6000000000d */
[----:B------:R-:W-:-:S08]  /*00d0*/  IMAD.WIDE R4, R4, R5, c[0x0][0x170] ;  /* 0x00005c0004047625 */ /* 0x000fd000078e0205 */
[----:B------:R0:W2:Y:S04]  /*00e0*/  @!P1 LDG.E.EL.U16 R12, [R2.64] ;  /* 0x00000004020c9981 */ /* 0x0000a8000c2e1500 */
[----:B------:R1:W3:Y:S01]  /*00f0*/  @!P1 LDG.E.EL.U16 R13, [R4.64] ;  /* 0x00000004040d9981 */ /* 0x0002e2000c2e1500 */
[C---:B------:R-:W-:Y:S01]  /*0100*/  IMAD.SHL.U32 R6, R16.reuse, 0x2, RZ ;  /* 0x0000000210067824 */ /* 0x040fe200078e00ff */
[C---:B------:R-:W-:Y:S01]  /*0110*/  SHF.L.U32 R7, R16.reuse, 0x5, RZ ;  /* 0x0000000510077819 */ /* 0x040fe200000006ff */
[----:B------:R-:W-:Y:S01]  /*0120*/  IMAD.MOV.U32 R15, RZ, RZ, 0x10 ;  /* 0x00000010ff0f7424 */ /* 0x000fe200078e00ff */
[----:B------:R-:W-:Y:S01]  /*0130*/  LOP3.LUT R10, R16, 0x7, RZ, 0xc0, !PT ;  /* 0x00000007100a7812 */ /* 0x000fe200078ec0ff */
[----:B------:R-:W-:Y:S01]  /*0140*/  IMAD.MOV.U32 R49, RZ, RZ, -0x800000 ;  /* 0xff800000ff317424 */ /* 0x000fe200078e00ff */
[----:B------:R-:W-:Y:S01]  /*0150*/  LOP3.LUT R6, R6, 0x3f0, RZ, 0xc0, !PT ;  /* 0x000003f006067812 */ /* 0x000fe200078ec0ff */
[----:B0-----:R-:W-:Y:S01]  /*0160*/  IMAD.SHL.U32 R3, R16, 0x4, RZ ;  /* 0x0000000410037824 */ /* 0x001fe200078e00ff */
[----:B------:R-:W-:Y:S01]  /*0170*/  LOP3.LUT R7, R7, 0x3fe0, RZ, 0xc0, !PT ;  /* 0x00003fe007077812 */ /* 0x000fe200078ec0ff */
[----:B------:R-:W-:Y:S01]  /*0180*/  IMAD.WIDE.U32 R8, R10, R15, c[0x0][0x180] ;  /* 0x000060000a087625 */ /* 0x000fe200078e000f */
[----:B------:R-:W-:-:S02]  /*0190*/  SHF.R.U32.HI R30, RZ, 0x4, R16 ;  /* 0x00000004ff1e7819 */ /* 0x000fc40000011610 */
[----:B-1----:R-:W-:Y:S01]  /*01a0*/  LOP3.LUT R4, R3, 0x7fc, RZ, 0xc0, !PT ;  /* 0x000007fc03047812 */ /* 0x002fe200078ec0ff */
[----:B------:R-:W-:Y:S01]  /*01b0*/  IMAD.IADD R11, R6, 0x1, R7 ;  /* 0x00000001060b7824 */ /* 0x000fe200078e0207 */
[----:B------:R-:W-:Y:S01]  /*01c0*/  SGXT.U32 R30, R30, 0x5 ;  /* 0x000000051e1e781a */ /* 0x000fe20000000000 */
[----:B------:R-:W-:Y:S01]  /*01d0*/  IMAD.WIDE.U32 R6, R10, R15, c[0x0][0x178] ;  /* 0x00005e000a067625 */ /* 0x000fe200078e000f */
[----:B------:R-:W-:Y:S02]  /*01e0*/  MOV R28, R8 ;  /* 0x00000008001c7202 */ /* 0x000fe40000000f00 */
[----:B------:R-:W-:Y:S01]  /*01f0*/  MOV R42, 0x7f800000 ;  /* 0x7f800000002a7802 */ /* 0x000fe20000000f00 */
[----:B------:R-:W-:Y:S01]  /*0200*/  IMAD.MOV.U32 R10, RZ, RZ, R6 ;  /* 0x000000ffff0a7224 */ /* 0x000fe200078e0006 */
[----:B------:R-:W-:Y:S01]  /*0210*/  MOV R41, 0x7f800000 ;  /* 0x7f80000000297802 */ /* 0x000fe20000000f00 */
[----:B------:R-:W-:Y:S01]  /*0220*/  IMAD R5, R14, 0xc0000, RZ ;  /* 0x000c00000e057824 */ /* 0x000fe200078e02ff */
[----:B------:R-:W-:Y:S01]  /*0230*/  MOV R48, 0x7f800000 ;  /* 0x7f80000000307802 */ /* 0x000fe20000000f00 */
[----:B------:R-:W-:Y:S01]  /*0240*/  IMAD.MOV.U32 R40, RZ, RZ, 0x7f800000 ;  /* 0x7f800000ff287424 */ /* 0x000fe200078e00ff */
[----:B------:R-:W-:Y:S01]  /*0250*/  MOV R46, 0x7f800000 ;  /* 0x7f800000002e7802 */ /* 0x000fe20000000f00 */
[----:B------:R-:W-:Y:S01]  /*0260*/  IMAD R15, R0, 0x3000, R5 ;  /* 0x00003000000f7824 */ /* 0x000fe200078e0205 */
[----:B------:R-:W-:Y:S01]  /*0270*/  LOP3.LUT R0, R4, 0x800, RZ, 0xfc, !PT ;  /* 0x0000080004007812 */ /* 0x000fe200078efcff */
[----:B------:R-:W-:Y:S01]  /*0280*/  IMAD.MOV.U32 R37, RZ, RZ, 0x7f800000 ;  /* 0x7f800000ff257424 */ /* 0x000fe200078e00ff */
[----:B------:R-:W-:Y:S01]  /*0290*/  MOV R43, 0xff800000 ;  /* 0xff800000002b7802 */ /* 0x000fe20000000f00 */
[----:B------:R-:W-:Y:S01]  /*02a0*/  IMAD.MOV.U32 R36, RZ, RZ, 0x7f800000 ;  /* 0x7f800000ff247424 */ /* 0x000fe200078e00ff */
[----:B------:R-:W-:Y:S01]  /*02b0*/  SHF.R.U32.HI R0, RZ, 0x2, R0 ;  /* 0x00000002ff007819 */ /* 0x000fe20000011600 */
[----:B------:R-:W-:Y:S01]  /*02c0*/  IMAD.MOV.U32 R47, RZ, RZ, 0x7f800000 ;  /* 0x7f800000ff2f7424 */ /* 0x000fe200078e00ff */
[----:B------:R-:W-:Y:S01]  /*02d0*/  MOV R33, 0xff800000 ;  /* 0xff80000000217802 */ /* 0x000fe20000000f00 */
[----:B------:R-:W-:-:S02]  /*02e0*/  IMAD.MOV.U32 R45, RZ, RZ, -0x800000 ;  /* 0xff800000ff2d7424 */ /* 0x000fc400078e00ff */
[----:B------:R-:W-:Y:S02]  /*02f0*/  IMAD.MOV.U32 R44, RZ, RZ, -0x800000 ;  /* 0xff800000ff2c7424 */ /* 0x000fe400078e00ff */
[----:B------:R-:W-:Y:S02]  /*0300*/  IMAD.MOV.U32 R35, RZ, RZ, -0x800000 ;  /* 0xff800000ff237424 */ /* 0x000fe400078e00ff */
[----:B------:R-:W-:Y:S02]  /*0310*/  IMAD.MOV.U32 R34, RZ, RZ, -0x800000 ;  /* 0xff800000ff227424 */ /* 0x000fe400078e00ff */
[----:B------:R-:W-:Y:S02]  /*0320*/  IMAD.MOV.U32 R32, RZ, RZ, -0x800000 ;  /* 0xff800000ff207424 */ /* 0x000fe400078e00ff */
[----:B--2---:R-:W-:Y:S02]  /*0330*/  IMAD.U32 R2, R12, 0x10000, RZ ;  /* 0x000100000c027824 */ /* 0x004fe400078e00ff */
[----:B---3--:R-:W-:-:S03]  /*0340*/  IMAD.U32 R6, R13, 0x10000, RZ ;  /* 0x000100000d067824 */ /* 0x008fc600078e00ff */
[----:B------:R-:W-:Y:S02]  /*0350*/  FSETP.GE.AND P0, PT, R2, RZ, PT ;  /* 0x000000ff0200720b */ /* 0x000fe40003f06000 */
[----:B------:R-:W-:Y:S02]  /*0360*/  LOP3.LUT R2, R30, 0x20, R29, 0xfe, !PT ;  /* 0x000000201e027812 */ /* 0x000fe400078efe1d */
[----:B------:R-:W-:Y:S02]  /*0370*/  SEL R12, R12, RZ, !P0 ;  /* 0x000000ff0c0c7207 */ /* 0x000fe40004000000 */
[----:B------:R-:W-:Y:S02]  /*0380*/  FSETP.GTU.AND P0, PT, R6, RZ, PT ;  /* 0x000000ff0600720b */ /* 0x000fe40003f0c000 */
[----:B------:R-:W-:Y:S02]  /*0390*/  SHF.L.U32 R12, R12, 0x10, RZ ;  /* 0x000000100c0c7819 */ /* 0x000fe400000006ff */
[----:B------:R-:W-:-:S02]  /*03a0*/  SEL R13, R13, RZ, P0 ;  /* 0x000000ff0d0d7207 */ /* 0x000fc40000000000 */
[----:B------:R-:W-:Y:S01]  /*03b0*/  LOP3.LUT R6, R3, 0x3c, RZ, 0xc0, !PT ;  /* 0x0000003c03067812 */ /* 0x000fe200078ec0ff */
[----:B------:R-:W-:Y:S01]  /*03c0*/  FADD R12, RZ, -R12 ;  /* 0x8000000cff0c7221 */ /* 0x000fe20000000000 */
[----:B------:R-:W-:Y:S01]  /*03d0*/  LOP3.LUT R3, R0, 0x3f0, RZ, 0xc0, !PT ;  /* 0x000003f000037812 */ /* 0x000fe200078ec0ff */
[----:B------:R-:W-:Y:S01]  /*03e0*/  IMAD.U32 R13, R13, 0x10000, RZ ;  /* 0x000100000d0d7824 */ /* 0x000fe200078e00ff */
[----:B------:R-:W-:Y:S01]  /*03f0*/  ISETP.GE.AND P2, PT, R2, 0xe10, PT ;  /* 0x00000e100200780c */ /* 0x000fe20003f46270 */
[----:B------:R-:W-:Y:S01]  /*0400*/  IMAD.SHL.U32 R2, R16, 0x8, RZ ;  /* 0x0000000810027824 */ /* 0x000fe200078e00ff */
[C---:B------:R-:W-:Y:S02]  /*0410*/  FSETP.NAN.AND P3, PT, R12.reuse, R12, PT ;  /* 0x0000000c0c00720b */ /* 0x040fe40003f68000 */
[----:B------:R-:W-:Y:S02]  /*0420*/  FSETP.GT.AND P0, PT, R12, R13, PT ;  /* 0x0000000d0c00720b */ /* 0x000fe40003f04000 */
[----:B------:R-:W-:-:S04]  /*0430*/  LOP3.LUT R2, R2, 0x38, RZ, 0xc0, !PT ;  /* 0x0000003802027812 */ /* 0x000fc800078ec0ff */
[----:B------:R-:W-:Y:S01]  /*0440*/  IADD3 R8, R2, R15, RZ ;  /* 0x0000000f02087210 */ /* 0x000fe20007ffe0ff */
[----:B------:R-:W-:Y:S01]  /*0450*/  IMAD R15, R30, 0x3000, R5 ;  /* 0x000030001e0f7824 */ /* 0x000fe200078e0205 */
[----:B------:R-:W-:Y:S01]  /*0460*/  LOP3.LUT R5, R16, 0x1f0, RZ, 0xc0, !PT ;  /* 0x000001f010057812 */ /* 0x000fe200078ec0ff */
[----:B------:R-:W-:Y:S01]  /*0470*/  IMAD.MOV.U32 R2, RZ, RZ, -0x1 ;  /* 0xffffffffff027424 */ /* 0x000fe200078e00ff */
[----:B------:R-:W-:Y:S01]  /*0480*/  LOP3.LUT R30, R30, R29, RZ, 0xfc, !PT ;  /* 0x0000001d1e1e7212 */ /* 0x000fe200078efcff */
[----:B------:R-:W-:Y:S01]  /*0490*/  IMAD.IADD R6, R6, 0x1, R15 ;  /* 0x0000000106067824 */ /* 0x000fe200078e020f */
[----:B------:R-:W-:Y:S02]  /*04a0*/  @!P3 FSEL R12, R12, R13, P0 ;  /* 0x0000000d0c0cb208 */ /* 0x000fe40000000000 */
[C---:B------:R-:W-:Y:S01]  /*04b0*/  LEA R5, R4.reuse, R5, 0x2 ;  /* 0x0000000504057211 */ /* 0x040fe200078e10ff */
[----:B------:R-:W-:Y:S02]  /*04c0*/  IMAD R4, R4, 0x4, R3 ;  /* 0x0000000404047824 */ /* 0x000fe400078e0203 */
[----:B------:R-:W-:Y:S01]  /*04d0*/  FMUL R0, R12, 0.0078740157186985015869 ;  /* 0x3c0102040c007820 */ /* 0x000fe20000400000 */
[----:B------:R-:W-:-:S04]  /*04e0*/  IMAD.MOV.U32 R3, RZ, RZ, -0x40 ;  /* 0xffffffc0ff037424 */ /* 0x000fc800078e00ff */
[C---:B------:R-:W-:Y:S02]  /*04f0*/  FSETP.GT.AND P0, PT, R0.reuse, 9.9999997473787516356e-06, PT ;  /* 0x3727c5ac0000780b */ /* 0x040fe40003f04000 */
[----:B------:R-:W-:-:S11]  /*0500*/  FSETP.NAN.AND P3, PT, R0, R0, PT ;  /* 0x000000000000720b */ /* 0x000fd60003f68000 */
[----:B------:R-:W-:Y:S02]  /*0510*/  @!P0 FSEL R0, R0, 9.9999997473787516356e-06, P3 ;  /* 0x3727c5ac00008808 */ /* 0x000fe40001800000 */
.L_x_22:
[----:B------:R-:W-:Y:S01]  /*0520*/  IMAD.IADD R38, R8, 0x1, R3 ;  /* 0x0000000108267824 */ /* 0x000fe200078e0203 */
[----:B------:R-:W-:Y:S01]  /*0530*/  MOV R31, 0x4 ;  /* 0x00000004001f7802 */ /* 0x000fe20000000f00 */
[----:B------:R-:W-:Y:S01]  /*0540*/  CS2R R24, SRZ ;  /* 0x0000000000187805 */ /* 0x000fe2000001ff00 */
[----:B------:R-:W-:Y:S02]  /*0550*/  CS2R R26, SRZ ;  /* 0x00000000001a7805 */ /* 0x000fe4000001ff00 */
[----:B------:R-:W-:Y:S01]  /*0560*/  IADD3 R50, R38, 0x40, RZ ;  /* 0x0000004026327810 */ /* 0x000fe20007ffe0ff */
[----:B------:R-:W-:Y:S01]  /*0570*/  IMAD.MOV.U32 R17, RZ, RZ, R9 ;  /* 0x000000ffff117224 */ /* 0x000fe200078e0009 */
[----:B------:R-:W-:-:S03]  /*0580*/  MOV R16, R28 ;  /* 0x0000001c00107202 */ /* 0x000fc60000000f00 */
[----:B------:R-:W-:-:S03]  /*0590*/  IMAD.WIDE R50, R50, R31, c[0x0][0x160] ;  /* 0x0000580032327625 */ /* 0x000fc600078e021f */
[----:B------:R-:W2:Y:S01]  /*05a0*/  LDG.E.EL.128 R16, [R16.64] ;  /* 0x0000000410107981 */ /* 0x000ea2000c2e1d00 */
[----:B------:R-:W-:Y:S02]  /*05b0*/  IMAD.MOV.U32 R12, RZ, RZ, R10 ;  /* 0x000000ffff0c7224 */ /* 0x000fe400078e000a */
[----:B------:R-:W-:Y:S01]  /*05c0*/  IMAD.MOV.U32 R13, RZ, RZ, R7 ;  /* 0x000000ffff0d7224 */ /* 0x000fe200078e0007 */
[----:B------:R2:W3:Y:S05]  /*05d0*/  @!P1 LDG.E.EF.128 R24, [R50.64] ;  /* 0x0000000432189981 */ /* 0x0004ea000c0e1d00 */
[----:B------:R-:W4:Y:S01]  /*05e0*/  LDG.E.EL.128 R12, [R12.64] ;  /* 0x000000040c0c7981 */ /* 0x000f22000c2e1d00 */
[----:B------:R-:W-:Y:S01]  /*05f0*/  IADD3 R38, R38, 0x44, RZ ;  /* 0x0000004426267810 */ /* 0x000fe20007ffe0ff */
[----:B------:R-:W-:Y:S01]  /*0600*/  CS2R R20, SRZ ;  /* 0x0000000000147805 */ /* 0x000fe2000001ff00 */
[----:B------:R-:W-:-:S03]  /*0610*/  CS2R R22, SRZ ;  /* 0x0000000000167805 */ /* 0x000fc6000001ff00 */
[----:B------:R-:W-:-:S05]  /*0620*/  IMAD.WIDE R38, R38, R31, c[0x0][0x160] ;  /* 0x0000580026267625 */ /* 0x000fca00078e021f */
[----:B------:R0:W5:Y:S01]  /*0630*/  @!P1 LDG.E.EF.128 R20, [R38.64] ;  /* 0x0000000426149981 */ /* 0x000162000c0e1d00 */
[----:B------:R-:W-:Y:S01]  /*0640*/  BSSY B0, `(.L_x_0) ;  /* 0x000005c000007945 */ /* 0x000fe20003800000 */
[----:B--2---:R-:W-:Y:S02]  /*0650*/  SHF.L.U32 R51, R16, 0x10, RZ ;  /* 0x0000001010337819 */ /* 0x004fe400000006ff */
[----:B---3--:R-:W-:Y:S01]  /*0660*/  I2FP.F32.S32 R53, R24 ;  /* 0x0000001800357245 */ /* 0x008fe20000201400 */
[----:B----4-:R-:W-:-:S04]  /*0670*/  IMAD.U32 R24, R12, 0x10000, RZ ;  /* 0x000100000c187824 */ /* 0x010fc800078e00ff */
[----:B------:R-:W-:-:S04]  /*0680*/  FMUL R53, R0, R53 ;  /* 0x0000003500357220 */ /* 0x000fc80000400000 */
[----:B------:R-:W-:-:S04]  /*0690*/  FFMA R24, R24, R53, R51 ;  /* 0x0000003518187223 */ /* 0x000fc80000000033 */
[----:B------:R-:W-:-:S04]  /*06a0*/  FMUL R51, R24, R24 ;  /* 0x0000001818337220 */ /* 0x000fc80000400000 */
[----:B------:R-:W-:-:S04]  /*06b0*/  FMUL R51, R24, R51 ;  /* 0x0000003318337220 */ /* 0x000fc80000400000 */
[----:B------:R-:W-:-:S04]  /*06c0*/  FFMA R50, R51, 0.044714998453855514526, R24 ;  /* 0x3d37271333327823 */ /* 0x000fc80000000018 */
[----:B------:R-:W-:-:S04]  /*06d0*/  FMUL R50, R50, 0.79788458347320556641 ;  /* 0x3f4c422a32327820 */ /* 0x000fc80000400000 */
[----:B------:R-:W-:-:S05]  /*06e0*/  FADD.FTZ R54, |R50|, -RZ ;  /* 0x800000ff32367221 */ /* 0x000fca0000010200 */
[----:B------:R-:W-:-:S13]  /*06f0*/  FSETP.GE.AND P3, PT, R54, 0.60000002384185791016, PT ;  /* 0x3f19999a3600780b */ /* 0x000fda0003f66000 */
[----:B------:R-:W-:-:S06]  /*0700*/  @P3 FMUL R51, R54, 2.8853900432586669922 ;  /* 0x4038aa3b36333820 */ /* 0x000fcc0000400000 */
[----:B------:R-:W1:Y:S01]  /*0710*/  @P3 MUFU.EX2 R51, R51 ;  /* 0x0000003300333308 */ /* 0x000e620000000800 */
[----:B0-----:R-:W-:Y:S01]  /*0720*/  @!P3 IMAD.MOV.U32 R39, RZ, RZ, 0x3c80f082 ;  /* 0x3c80f082ff27b424 */ /* 0x001fe200078e00ff */
[----:B------:R-:W-:Y:S01]  /*0730*/  @!P3 FMUL R38, R50, R50 ;  /* 0x000000323226b220 */ /* 0x000fe20000400000 */
[----:B-1----:R-:W-:-:S06]  /*0740*/  @P3 FADD R52, R51, 1 ;  /* 0x3f80000033343421 */ /* 0x002fcc0000000000 */
[----:B------:R-:W0:Y:S01]  /*0750*/  @P3 MUFU.RCP R52, R52 ;  /* 0x0000003400343308 */ /* 0x000e220000001000 */
[----:B------:R-:W-:Y:S01]  /*0760*/  @!P3 FFMA.FTZ R39, R38, R39, -0.052303962409496307373 ;  /* 0xbd563cae2627b423 */ /* 0x000fe20000010027 */
[----:B------:R-:W-:-:S03]  /*0770*/  @P3 IMAD.MOV.U32 R53, RZ, RZ, 0x3f800000 ;  /* 0x3f800000ff353424 */ /* 0x000fc600078e00ff */
[----:B------:R-:W-:Y:S01]  /*0780*/  @!P3 FFMA.FTZ R39, R38, R39, 0.1331529766321182251 ;  /* 0x3e0859412627b423 */ /* 0x000fe20000010027 */
[----:B------:R-:W-:Y:S02]  /*0790*/  @P3 FSETP.GE.AND P0, PT, R54, 9.010913848876953125, PT ;  /* 0x41102cb43600380b */ /* 0x000fe40003f06000 */
[----:B------:R-:W-:Y:S01]  /*07a0*/  PRMT R12, R12, 0x7632, R12 ;  /* 0x000076320c0c7816 */ /* 0x000fe2000000000c */
[----:B------:R-:W-:Y:S01]  /*07b0*/  @!P3 FFMA.FTZ R51, R38, R39, -0.33332768082618713379 ;  /* 0xbeaaa9ed2633b423 */ /* 0x000fe20000010027 */
[----:B------:R-:W-:Y:S02]  /*07c0*/  PRMT R39, R16, 0x7632, R39 ;  /* 0x0000763210277816 */ /* 0x000fe40000000027 */
[----:B------:R-:W-:Y:S01]  /*07d0*/  I2FP.F32.S32 R55, R25 ;  /* 0x0000001900377245 */ /* 0x000fe20000201400 */
[----:B0-----:R-:W-:Y:S01]  /*07e0*/  @P3 FFMA.FTZ R53, R52, -2, R53 ;  /* 0xc000000034353823 */ /* 0x001fe20000010035 */
[----:B------:R-:W-:Y:S01]  /*07f0*/  SHF.L.U32 R12, R12, 0x10, RZ ;  /* 0x000000100c0c7819 */ /* 0x000fe200000006ff */
[----:B------:R-:W-:Y:S01]  /*0800*/  @!P3 FFMA.FTZ R51, R38, R51, RZ ;  /* 0x000000332633b223 */ /* 0x000fe200000100ff */
[----:B------:R-:W-:Y:S01]  /*0810*/  IMAD.U32 R25, R39, 0x10000, RZ ;  /* 0x0001000027197824 */ /* 0x000fe200078e00ff */
[----:B------:R-:W-:Y:S01]  /*0820*/  FMUL R55, R0, R55 ;  /* 0x0000003700377220 */ /* 0x000fe20000400000 */
[----:B------:R-:W-:-:S03]  /*0830*/  @P3 FSEL R53, R53, 1, !P0 ;  /* 0x3f80000035353808 */ /* 0x000fc60004000000 */
[----:B------:R-:W-:Y:S01]  /*0840*/  FFMA R25, R12, R55, R25 ;  /* 0x000000370c197223 */ /* 0x000fe20000000019 */
[--C-:B------:R-:W-:Y:S01]  /*0850*/  @P3 LOP3.LUT R16, R53, 0x80000000, R50.reuse, 0xf8, !PT ;  /* 0x8000000035103812 */ /* 0x100fe200078ef832 */
[----:B------:R-:W-:Y:S01]  /*0860*/  @!P3 FFMA.FTZ R16, R50, R51, R50 ;  /* 0x000000333210b223 */ /* 0x000fe20000010032 */
[C---:B------:R-:W-:Y:S01]  /*0870*/  PRMT R50, R14.reuse, 0x7632, R50 ;  /* 0x000076320e327816 */ /* 0x040fe20000000032 */
[----:B------:R-:W-:Y:S01]  /*0880*/  IMAD.U32 R12, R14, 0x10000, RZ ;  /* 0x000100000e0c7824 */ /* 0x000fe200078e00ff */
[----:B------:R-:W-:Y:S02]  /*0890*/  PRMT R14, R18, 0x7632, R14 ;  /* 0x00007632120e7816 */ /* 0x000fe4000000000e */
[----:B-----5:R-:W-:-:S03]  /*08a0*/  I2FP.F32.S32 R53, R21 ;  /* 0x0000001500357245 */ /* 0x020fc60000201400 */
[----:B------:R-:W-:Y:S01]  /*08b0*/  IMAD.U32 R21, R14, 0x10000, RZ ;  /* 0x000100000e157824 */ /* 0x000fe200078e00ff */
[----:B------:R-:W-:Y:S01]  /*08c0*/  FMUL R14, R25, R25 ;  /* 0x00000019190e7220 */ /* 0x000fe20000400000 */
[----:B------:R-:W-:Y:S02]  /*08d0*/  I2FP.F32.S32 R39, R26 ;  /* 0x0000001a00277245 */ /* 0x000fe40000201400 */
[----:B------:R-:W-:Y:S01]  /*08e0*/  PRMT R38, R13, 0x7632, R38 ;  /* 0x000076320d267816 */ /* 0x000fe20000000026 */
[----:B------:R-:W-:Y:S01]  /*08f0*/  FMUL R14, R25, R14 ;  /* 0x0000000e190e7220 */ /* 0x000fe20000400000 */
[----:B------:R-:W-:Y:S02]  /*0900*/  SHF.L.U32 R26, R13, 0x10, RZ ;  /* 0x000000100d1a7819 */ /* 0x000fe400000006ff */
[----:B------:R-:W-:Y:S02]  /*0910*/  I2FP.F32.S32 R27, R27 ;  /* 0x0000001b001b7245 */ /* 0x000fe40000201400 */
[----:B------:R-:W-:Y:S01]  /*0920*/  PRMT R13, R17, 0x7632, R13 ;  /* 0x00007632110d7816 */ /* 0x000fe2000000000d */
[----:B------:R-:W-:Y:S01]  /*0930*/  FFMA R14, R14, 0.044714998453855514526, R25 ;  /* 0x3d3727130e0e7823 */ /* 0x000fe20000000019 */
[----:B------:R-:W-:Y:S01]  /*0940*/  SHF.L.U32 R38, R38, 0x10, RZ ;  /* 0x0000001026267819 */ /* 0x000fe200000006ff */
[----:B------:R-:W-:Y:S01]  /*0950*/  FMUL R27, R0, R27 ;  /* 0x0000001b001b7220 */ /* 0x000fe20000400000 */
[----:B------:R-:W-:Y:S01]  /*0960*/  SHF.L.U32 R13, R13, 0x10, RZ ;  /* 0x000000100d0d7819 */ /* 0x000fe200000006ff */
[----:B------:R-:W-:Y:S01]  /*0970*/  IMAD.U32 R50, R50, 0x10000, RZ ;  /* 0x0001000032327824 */ /* 0x000fe200078e00ff */
[----:B------:R-:W-:Y:S01]  /*0980*/  SHF.L.U32 R51, R17, 0x10, RZ ;  /* 0x0000001011337819 */ /* 0x000fe200000006ff */
[----:B------:R-:W-:Y:S01]  /*0990*/  IMAD.U32 R17, R18, 0x10000, RZ ;  /* 0x0001000012117824 */ /* 0x000fe200078e00ff */
[----:B------:R-:W-:Y:S01]  /*09a0*/  FMUL R53, R0, R53 ;  /* 0x0000003500357220 */ /* 0x000fe20000400000 */
[----:B------:R-:W-:Y:S01]  /*09b0*/  FMUL R18, R14, 0.79788458347320556641 ;  /* 0x3f4c422a0e127820 */ /* 0x000fe20000400000 */
[----:B------:R-:W-:-:S02]  /*09c0*/  FFMA R27, R38, R27, R13 ;  /* 0x0000001b261b7223 */ /* 0x000fc4000000000d */
[----:B------:R-:W-:Y:S01]  /*09d0*/  FFMA R13, R50, R53, R21 ;  /* 0x00000035320d7223 */ /* 0x000fe20000000015 */
[----:B------:R-:W-:Y:S01]  /*09e0*/  FADD.FTZ R50, |R18|, -RZ ;  /* 0x800000ff12327221 */ /* 0x000fe20000010200 */
[----:B------:R-:W-:Y:S01]  /*09f0*/  I2FP.F32.S32 R55, R20 ;  /* 0x0000001400377245 */ /* 0x000fe20000201400 */
[----:B------:R-:W-:-:S03]  /*0a00*/  FMUL R39, R0, R39 ;  /* 0x0000002700277220 */ /* 0x000fc60000400000 */
[----:B------:R-:W-:Y:S01]  /*0a10*/  FSETP.GE.AND P0, PT, R50, 0.60000002384185791016, PT ;  /* 0x3f19999a3200780b */ /* 0x000fe20003f06000 */
[----:B------:R-:W-:Y:S01]  /*0a20*/  FMUL R55, R0, R55 ;  /* 0x0000003700377220 */ /* 0x000fe20000400000 */
[----:B------:R-:W-:-:S03]  /*0a30*/  FFMA R26, R26, R39, R51 ;  /* 0x000000271a1a7223 */ /* 0x000fc60000000033 */
[----:B------:R-:W-:Y:S01]  /*0a40*/  FFMA R12, R12, R55, R17 ;  /* 0x000000370c0c7223 */ /* 0x000fe20000000011 */
[C---:B------:R-:W-:Y:S01]  /*0a50*/  FMUL R17, R26.reuse, R26 ;  /* 0x0000001a1a117220 */ /* 0x040fe20000400000 */
[----:B------:R-:W-:Y:S01]  /*0a60*/  I2FP.F32.S32 R21, R22 ;  /* 0x0000001600157245 */ /* 0x000fe20000201400 */
[C---:B------:R-:W-:Y:S02]  /*0a70*/  FMUL R22, R27.reuse, R27 ;  /* 0x0000001b1b167220 */ /* 0x040fe40000400000 */
[----:B------:R-:W-:Y:S01]  /*0a80*/  FMUL R39, R26, R17 ;  /* 0x000000111a277220 */ /* 0x000fe20000400000 */
[----:B------:R-:W-:Y:S01]  /*0a90*/  MOV R20, R49 ;  /* 0x0000003100147202 */ /* 0x000fe20000000f00 */
[----:B------:R-:W-:Y:S01]  /*0aa0*/  FMUL R21, R0, R21 ;  /* 0x0000001500157220 */ /* 0x000fe20000400000 */
[----:B------:R-:W-:Y:S01]  /*0ab0*/  FMUL R17, R12, R12 ;  /* 0x0000000c0c117220 */ /* 0x000fe20000400000 */
[----:B------:R-:W-:Y:S01]  /*0ac0*/  FMUL R22, R27, R22 ;  /* 0x000000161b167220 */ /* 0x000fe20000400000 */
[----:B------:R-:W-:Y:S01]  /*0ad0*/  FFMA R49, R39, 0.044714998453855514526, R26 ;  /* 0x3d37271327317823 */ /* 0x000fe2000000001a */
[----:B------:R-:W-:Y:S05]  /*0ae0*/  @!P0 BRA `(.L_x_1) ;  /* 0x000000a000008947 */ /* 0x000fea0003800000 */
[C---:B------:R-:W-:Y:S01]  /*0af0*/  FMUL R14, R50.reuse, 2.8853900432586669922 ;  /* 0x4038aa3b320e7820 */ /* 0x040fe20000400000 */
[----:B------:R-:W-:Y:S01]  /*0b00*/  IMAD.MOV.U32 R39, RZ, RZ, 0x3f800000 ;  /* 0x3f800000ff277424 */ /* 0x000fe200078e00ff */
[----:B------:R-:W-:-:S04]  /*0b10*/  FSETP.GE.AND P0, PT, R50, 9.010913848876953125, PT ;  /* 0x41102cb43200780b */ /* 0x000fc80003f06000 */
[----:B------:R-:W0:Y:S02]  /*0b20*/  MUFU.EX2 R14, R14 ;  /* 0x0000000e000e7308 */ /* 0x000e240000000800 */
[----:B0-----:R-:W-:-:S06]  /*0b30*/  FADD R38, R14, 1 ;  /* 0x3f8000000e267421 */ /* 0x001fcc0000000000 */
[----:B------:R-:W0:Y:S02]  /*0b40*/  MUFU.RCP R38, R38 ;  /* 0x0000002600267308 */ /* 0x000e240000001000 */
[----:B0-----:R-:W-:-:S05]  /*0b50*/  FFMA.FTZ R39, R38, -2, R39 ;  /* 0xc000000026277823 */ /* 0x001fca0000010027 */
[----:B------:R-:W-:-:S04]  /*0b60*/  FSEL R39, R39, 1, !P0 ;  /* 0x3f80000027277808 */ /* 0x000fc80004000000 */
[----:B------:R-:W-:Y:S01]  /*0b70*/  LOP3.LUT R18, R39, 0x80000000, R18, 0xf8, !PT ;  /* 0x8000000027127812 */ /* 0x000fe200078ef812 */
[----:B------:R-:W-:Y:S05]  /*0b80*/  BRA `(.L_x_2) ;  /* 0x0000007000007947 */ /* 0x000fea0003800000 */
.L_x_1:
[----:B------:R-:W-:Y:S01]  /*0b90*/  MOV R14, 0x3c80f082 ;  /* 0x3c80f082000e7802 */ /* 0x000fe20000000f00 */
[----:B------:R-:W-:-:S04]  /*0ba0*/  FMUL R39, R18, R18 ;  /* 0x0000001212277220 */ /* 0x000fc80000400000 */
[----:B------:R-:W-:-:S04]  /*0bb0*/  FFMA.FTZ R14, R39, R14, -0.052303962409496307373 ;  /* 0xbd563cae270e7423 */ /* 0x000fc8000001000e */
[----:B------:R-:W-:-:S04]  /*0bc0*/  FFMA.FTZ R14, R39, R14, 0.1331529766321182251 ;  /* 0x3e085941270e7423 */ /* 0x000fc8000001000e */
[----:B------:R-:W-:-:S04]  /*0bd0*/  FFMA.FTZ R14, R39, R14, -0.33332768082618713379 ;  /* 0xbeaaa9ed270e7423 */ /* 0x000fc8000001000e */
[----:B------:R-:W-:-:S04]  /*0be0*/  FFMA.FTZ R39, R39, R14, RZ ;  /* 0x0000000e27277223 */ /* 0x000fc800000100ff */
[----:B------:R-:W-:Y:S02]  /*0bf0*/  FFMA.FTZ R18, R18, R39, R18 ;  /* 0x0000002712127223 */ /* 0x000fe40000010012 */
.L_x_2:
[----:B------:R-:W-:Y:S05]  /*0c00*/  BSYNC B0 ;  /* 0x0000000000007941 */ /* 0x000fea0003800000 */
.L_x_0:
[----:B------:R-:W-:Y:S01]  /*0c10*/  FMUL R38, R49, 0.79788458347320556641 ;  /* 0x3f4c422a31267820 */ /* 0x000fe20000400000 */
[----:B------:R-:W-:Y:S01]  /*0c20*/  SHF.L.U32 R50, R19, 0x10, RZ ;  /* 0x0000001013327819 */ /* 0x000fe200000006ff */
[----:B------:R-:W-:Y:S01]  /*0c30*/  IMAD.U32 R14, R15, 0x10000, RZ ;  /* 0x000100000f0e7824 */ /* 0x000fe200078e00ff */
[----:B------:R-:W-:Y:S01]  /*0c40*/  I2FP.F32.S32 R51, R23 ;  /* 0x0000001700337245 */ /* 0x000fe20000201400 */
[----:B------:R-:W-:Y:S01]  /*0c50*/  FADD.FTZ R52, |R38|, -RZ ;  /* 0x800000ff26347221 */ /* 0x000fe20000010200 */
[----:B------:R-:W-:Y:S01]  /*0c60*/  BSSY B0, `(.L_x_3) ;  /* 0x000001b000007945 */ /* 0x000fe20003800000 */
[----:B------:R-:W-:Y:S01]  /*0c70*/  FFMA R14, R21, R14, R50 ;  /* 0x0000000e150e7223 */ /* 0x000fe20000000032 */
[----:B------:R-:W-:Y:S01]  /*0c80*/  FFMA R49, R22, 0.044714998453855514526, R27 ;  /* 0x3d37271316317823 */ /* 0x000fe2000000001b */
[----:B------:R-:W-:Y:S01]  /*0c90*/  PRMT R23, R15, 0x7632, R23 ;  /* 0x000076320f177816 */ /* 0x000fe20000000017 */
[----:B------:R-:W-:Y:S01]  /*0ca0*/  FMUL R17, R12, R17 ;  /* 0x000000110c117220 */ /* 0x000fe20000400000 */
[----:B------:R-:W-:Y:S01]  /*0cb0*/  FSETP.GE.AND P0, PT, R52, 0.60000002384185791016, PT ;  /* 0x3f19999a3400780b */ /* 0x000fe20003f06000 */
[----:B------:R-:W-:Y:S01]  /*0cc0*/  FMUL R22, R13, R13 ;  /* 0x0000000d0d167220 */ /* 0x000fe20000400000 */
[----:B------:R-:W-:Y:S01]  /*0cd0*/  PRMT R39, R19, 0x7632, R39 ;  /* 0x0000763213277816 */ /* 0x000fe20000000027 */
[----:B------:R-:W-:-:S10]  /*0ce0*/  FMUL R21, R0, R51 ;  /* 0x0000003300157220 */ /* 0x000fd40000400000 */
        /* <DEDUP_REMOVED lines=11> */
.L_x_4:
[----:B------:R-:W-:Y:S01]  /*0da0*/  MOV R15, 0x3c80f082 ;  /* 0x3c80f082000f7802 */ /* 0x000fe20000000f00 */
[----:B------:R-:W-:-:S04]  /*0db0*/  FMUL R50, R38, R38 ;  /* 0x0000002626327220 */ /* 0x000fc80000400000 */
[----:B------:R-:W-:-:S04]  /*0dc0*/  FFMA.FTZ R15, R50, R15, -0.052303962409496307373 ;  /* 0xbd563cae320f7423 */ /* 0x000fc8000001000f */
[----:B------:R-:W-:-:S04]  /*0dd0*/  FFMA.FTZ R15, R50, R15, 0.1331529766321182251 ;  /* 0x3e085941320f7423 */ /* 0x000fc8000001000f */
[----:B------:R-:W-:-:S04]  /*0de0*/  FFMA.FTZ R15, R50, R15, -0.33332768082618713379 ;  /* 0xbeaaa9ed320f7423 */ /* 0x000fc8000001000f */
[----:B------:R-:W-:-:S04]  /*0df0*/  FFMA.FTZ R15, R50, R15, RZ ;  /* 0x0000000f320f7223 */ /* 0x000fc800000100ff */
[----:B------:R-:W-:Y:S02]  /*0e00*/  FFMA.FTZ R19, R38, R15, R38 ;  /* 0x0000000f26137223 */ /* 0x000fe40000010026 */
.L_x_5:
[----:B------:R-:W-:Y:S05]  /*0e10*/  BSYNC B0 ;  /* 0x0000000000007941 */ /* 0x000fea0003800000 */
.L_x_3:
[----:B------:R-:W-:Y:S01]  /*0e20*/  FMUL R38, R49, 0.79788458347320556641 ;  /* 0x3f4c422a31267820 */ /* 0x000fe20000400000 */
[----:B------:R-:W-:Y:S01]  /*0e30*/  SHF.L.U32 R52, R39, 0x10, RZ ;  /* 0x0000001027347819 */ /* 0x000fe200000006ff */
[----:B------:R-:W-:Y:S01]  /*0e40*/  IMAD.U32 R50, R23, 0x10000, RZ ;  /* 0x0001000017327824 */ /* 0x000fe200078e00ff */
[----:B------:R-:W-:Y:S01]  /*0e50*/  BSSY B0, `(.L_x_6) ;  /* 0x0000019000007945 */ /* 0x000fe20003800000 */
[----:B------:R-:W-:Y:S01]  /*0e60*/  FADD.FTZ R51, |R38|, -RZ ;  /* 0x800000ff26337221 */ /* 0x000fe20000010200 */
[----:B------:R-:W-:Y:S01]  /*0e70*/  FMUL R22, R13, R22 ;  /* 0x000000160d167220 */ /* 0x000fe20000400000 */
[----:B------:R-:W-:Y:S01]  /*0e80*/  FFMA R15, R21, R50, R52 ;  /* 0x00000032150f7223 */ /* 0x000fe20000000034 */
[----:B------:R-:W-:Y:S01]  /*0e90*/  FFMA R49, R17, 0.044714998453855514526, R12 ;  /* 0x3d37271311317823 */ /* 0x000fe2000000000c */
[----:B------:R-:W-:Y:S01]  /*0ea0*/  FMUL R39, R14, R14 ;  /* 0x0000000e0e277220 */ /* 0x000fe20000400000 */
[----:B------:R-:W-:-:S13]  /*0eb0*/  FSETP.GE.AND P0, PT, R51, 0.60000002384185791016, PT ;  /* 0x3f19999a3300780b */ /* 0x000fda0003f06000 */
        /* <DEDUP_REMOVED lines=11> */
.L_x_7:
[----:B------:R-:W-:Y:S01]  /*0f70*/  MOV R17, 0x3c80f082 ;  /* 0x3c80f08200117802 */ /* 0x000fe20000000f00 */
[----:B------:R-:W-:-:S04]  /*0f80*/  FMUL R50, R38, R38 ;  /* 0x0000002626327220 */ /* 0x000fc80000400000 */
[----:B------:R-:W-:-:S04]  /*0f90*/  FFMA.FTZ R17, R50, R17, -0.052303962409496307373 ;  /* 0xbd563cae32117423 */ /* 0x000fc80000010011 */
[----:B------:R-:W-:-:S04]  /*0fa0*/  FFMA.FTZ R17, R50, R17, 0.1331529766321182251 ;  /* 0x3e08594132117423 */ /* 0x000fc80000010011 */
[----:B------:R-:W-:-:S04]  /*0fb0*/  FFMA.FTZ R17, R50, R17, -0.33332768082618713379 ;  /* 0xbeaaa9ed32117423 */ /* 0x000fc80000010011 */
[----:B------:R-:W-:-:S04]  /*0fc0*/  FFMA.FTZ R17, R50, R17, RZ ;  /* 0x0000001132117223 */ /* 0x000fc800000100ff */
[----:B------:R-:W-:Y:S02]  /*0fd0*/  FFMA.FTZ R21, R38, R17, R38 ;  /* 0x0000001126157223 */ /* 0x000fe40000010026 */
.L_x_8:
[----:B------:R-:W-:Y:S05]  /*0fe0*/  BSYNC B0 ;  /* 0x0000000000007941 */ /* 0x000fea0003800000 */
.L_x_6:
[----:B------:R-:W-:Y:S01]  /*0ff0*/  FMUL R23, R49, 0.79788458347320556641 ;  /* 0x3f4c422a31177820 */ /* 0x000fe20000400000 */
[----:B------:R-:W-:Y:S01]  /*1000*/  BSSY B0, `(.L_x_9) ;  /* 0x0000018000007945 */ /* 0x000fe20003800000 */
[----:B------:R-:W-:Y:S01]  /*1010*/  FFMA R38, R22, 0.044714998453855514526, R13 ;  /* 0x3d37271316267823 */ /* 0x000fe2000000000d */
[----:B------:R-:W-:Y:S01]  /*1020*/  FMUL R39, R14, R39 ;  /* 0x000000270e277220 */ /* 0x000fe20000400000 */
[----:B------:R-:W-:Y:S01]  /*1030*/  FADD.FTZ R51, |R23|, -RZ ;  /* 0x800000ff17337221 */ /* 0x000fe20000010200 */
[----:B------:R-:W-:-:S04]  /*1040*/  FMUL R22, R15, R15 ;  /* 0x0000000f0f167220 */ /* 0x000fc80000400000 */
        /* <DEDUP_REMOVED lines=12> */
.L_x_10:
[----:B------:R-:W-:Y:S01]  /*1110*/  MOV R17, 0x3c80f082 ;  /* 0x3c80f08200117802 */ /* 0x000fe20000000f00 */
[----:B------:R-:W-:-:S04]  /*1120*/  FMUL R50, R23, R23 ;  /* 0x0000001717327220 */ /* 0x000fc80000400000 */
[----:B------:R-:W-:-:S04]  /*1130*/  FFMA.FTZ R17, R50, R17, -0.052303962409496307373 ;  /* 0xbd563cae32117423 */ /* 0x000fc80000010011 */
[----:B------:R-:W-:-:S04]  /*1140*/  FFMA.FTZ R17, R50, R17, 0.1331529766321182251 ;  /* 0x3e08594132117423 */ /* 0x000fc80000010011 */
[----:B------:R-:W-:-:S04]  /*1150*/  FFMA.FTZ R17, R50, R17, -0.33332768082618713379 ;  /* 0xbeaaa9ed32117423 */ /* 0x000fc80000010011 */
[----:B------:R-:W-:-:S04]  /*1160*/  FFMA.FTZ R50, R50, R17, RZ ;  /* 0x0000001132327223 */ /* 0x000fc800000100ff */
[----:B------:R-:W-:Y:S02]  /*1170*/  FFMA.FTZ R23, R23, R50, R23 ;  /* 0x0000003217177223 */ /* 0x000fe40000010017 */
.L_x_11:
[----:B------:R-:W-:Y:S05]  /*1180*/  BSYNC B0 ;  /* 0x0000000000007941 */ /* 0x000fea0003800000 */
.L_x_9:
[----:B------:R-:W-:Y:S01]  /*1190*/  FMUL R38, R38, 0.79788458347320556641 ;  /* 0x3f4c422a26267820 */ /* 0x000fe20000400000 */
[----:B------:R-:W-:Y:S01]  /*11a0*/  BSSY B0, `(.L_x_12) ;  /* 0x0000017000007945 */ /* 0x000fe20003800000 */
[----:B------:R-:W-:Y:S01]  /*11b0*/  FMUL R22, R15, R22 ;  /* 0x000000160f167220 */ /* 0x000fe20000400000 */
[----:B------:R-:W-:Y:S01]  /*11c0*/  FFMA R49, R39, 0.044714998453855514526, R14 ;  /* 0x3d37271327317823 */ /* 0x000fe2000000000e */
[----:B------:R-:W-:-:S05]  /*11d0*/  FADD.FTZ R51, |R38|, -RZ ;  /* 0x800000ff26337221 */ /* 0x000fca0000010200 */
        /* <DEDUP_REMOVED lines=12> */
.L_x_13:
[----:B------:R-:W-:Y:S01]  /*12a0*/  MOV R17, 0x3c80f082 ;  /* 0x3c80f08200117802 */ /* 0x000fe20000000f00 */
[----:B------:R-:W-:-:S04]  /*12b0*/  FMUL R50, R38, R38 ;  /* 0x0000002626327220 */ /* 0x000fc80000400000 */
[----:B------:R-:W-:-:S04]  /*12c0*/  FFMA.FTZ R17, R50, R17, -0.052303962409496307373 ;  /* 0xbd563cae32117423 */ /* 0x000fc80000010011 */
[----:B------:R-:W-:-:S04]  /*12d0*/  FFMA.FTZ R17, R50, R17, 0.1331529766321182251 ;  /* 0x3e08594132117423 */ /* 0x000fc80000010011 */
[----:B------:R-:W-:-:S04]  /*12e0*/  FFMA.FTZ R17, R50, R17, -0.33332768082618713379 ;  /* 0xbeaaa9ed32117423 */ /* 0x000fc80000010011 */
[----:B------:R-:W-:-:S04]  /*12f0*/  FFMA.FTZ R17, R50, R17, RZ ;  /* 0x0000001132117223 */ /* 0x000fc800000100ff */
[----:B------:R-:W-:Y:S02]  /*1300*/  FFMA.FTZ R39, R38, R17, R38 ;  /* 0x0000001126277223 */ /* 0x000fe40000010026 */
.L_x_14:
[----:B------:R-:W-:Y:S05]  /*1310*/  BSYNC B0 ;  /* 0x0000000000007941 */ /* 0x000fea0003800000 */
.L_x_12:
[----:B------:R-:W-:Y:S01]  /*1320*/  FMUL R49, R49, 0.79788458347320556641 ;  /* 0x3f4c422a31317820 */ /* 0x000fe20000400000 */
[----:B------:R-:W-:Y:S01]  /*1330*/  BSSY B0, `(.L_x_15) ;  /* 0x0000016000007945 */ /* 0x000fe20003800000 */
[----:B------:R-:W-:Y:S02]  /*1340*/  FFMA R22, R22, 0.044714998453855514526, R15 ;  /* 0x3d37271316167823 */ /* 0x000fe4000000000f */
        /* <DEDUP_REMOVED lines=13> */
.L_x_16:
[----:B------:R-:W-:Y:S01]  /*1420*/  MOV R17, 0x3c80f082 ;  /* 0x3c80f08200117802 */ /* 0x000fe20000000f00 */
[----:B------:R-:W-:-:S04]  /*1430*/  FMUL R38, R49, R49 ;  /* 0x0000003131267220 */ /* 0x000fc80000400000 */
[----:B------:R-:W-:-:S04]  /*1440*/  FFMA.FTZ R17, R38, R17, -0.052303962409496307373 ;  /* 0xbd563cae26117423 */ /* 0x000fc80000010011 */
[----:B------:R-:W-:-:S04]  /*1450*/  FFMA.FTZ R17, R38, R17, 0.1331529766321182251 ;  /* 0x3e08594126117423 */ /* 0x000fc80000010011 */
[----:B------:R-:W-:-:S04]  /*1460*/  FFMA.FTZ R17, R38, R17, -0.33332768082618713379 ;  /* 0xbeaaa9ed26117423 */ /* 0x000fc80000010011 */
[----:B------:R-:W-:-:S04]  /*1470*/  FFMA.FTZ R38, R38, R17, RZ ;  /* 0x0000001126267223 */ /* 0x000fc800000100ff */
[----:B------:R-:W-:Y:S02]  /*1480*/  FFMA.FTZ R51, R49, R38, R49 ;  /* 0x0000002631337223 */ /* 0x000fe40000010031 */
.L_x_17:
[----:B------:R-:W-:Y:S05]  /*1490*/  BSYNC B0 ;  /* 0x0000000000007941 */ /* 0x000fea0003800000 */
.L_x_15:
[----:B------:R-:W-:Y:S01]  /*14a0*/  FMUL R58, R22, 0.79788458347320556641 ;  /* 0x3f4c422a163a7820 */ /* 0x000fe20000400000 */
[----:B------:R-:W-:Y:S01]  /*14b0*/  IMAD.IADD R38, R6, 0x1, R3 ;  /* 0x0000000106267824 */ /* 0x000fe200078e0203 */
[----:B------:R-:W-:Y:S01]  /*14c0*/  BSSY B0, `(.L_x_18) ;  /* 0x000001f000007945 */ /* 0x000fe20003800000 */
[----:B------:R-:W-:Y:S01]  /*14d0*/  FMUL R54, R25, 0.5 ;  /* 0x3f00000019367820 */ /* 0x000fe20000400000 */
[----:B------:R-:W-:Y:S01]  /*14e0*/  FADD.FTZ R17, |R58|, -RZ ;  /* 0x800000ff3a117221 */ /* 0x000fe20000010200 */
[----:B------:R-:W-:Y:S01]  /*14f0*/  FMUL R55, R24, 0.5 ;  /* 0x3f00000018377820 */ /* 0x000fe20000400000 */
[----:B------:R-:W-:Y:S01]  /*1500*/  IADD3 R22, R38, 0x40, RZ ;  /* 0x0000004026167810 */ /* 0x000fe20007ffe0ff */
[----:B------:R-:W-:Y:S01]  /*1510*/  FMUL R57, R27, 0.5 ;  /* 0x3f0000001b397820 */ /* 0x000fe20000400000 */
[----:B------:R-:W-:Y:S01]  /*1520*/  FMUL R56, R26, 0.5 ;  /* 0x3f0000001a387820 */ /* 0x000fe20000400000 */
[----:B------:R-:W-:Y:S01]  /*1530*/  FSETP.GE.AND P0, PT, R17, 0.60000002384185791016, PT ;  /* 0x3f19999a1100780b */ /* 0x000fe20003f06000 */
[----:B------:R-:W-:Y:S01]  /*1540*/  FMUL R49, R12, 0.5 ;  /* 0x3f0000000c317820 */ /* 0x000fe20000400000 */
[----:B------:R-:W-:Y:S01]  /*1550*/  IADD3 R38, R38, 0x60040, RZ ;  /* 0x0006004026267810 */ /* 0x000fe20007ffe0ff */
[----:B------:R-:W-:Y:S01]  /*1560*/  FMUL R52, R13, 0.5 ;  /* 0x3f0000000d347820 */ /* 0x000fe20000400000 */
[----:B------:R-:W-:Y:S01]  /*1570*/  FMUL R50, R14, 0.5 ;  /* 0x3f0000000e327820 */ /* 0x000fe20000400000 */
[----:B------:R-:W-:-:S08]  /*1580*/  FMUL R53, R15, 0.5 ;  /* 0x3f0000000f357820 */ /* 0x000fd00000400000 */
[----:B------:R-:W-:Y:S05]  /*1590*/  @!P0 BRA `(.L_x_19) ;  /* 0x000000a000008947 */ /* 0x000fea0003800000 */
[C---:B------:R-:W-:Y:S01]  /*15a0*/  FMUL R59, R17.reuse, 2.8853900432586669922 ;  /* 0x4038aa3b113b7820 */ /* 0x040fe20000400000 */
[----:B------:R-:W-:Y:S02]  /*15b0*/  MOV R61, 0x3f800000 ;  /* 0x3f800000003d7802 */ /* 0x000fe40000000f00 */
[----:B------:R-:W-:-:S03]  /*15c0*/  FSETP.GE.AND P0, PT, R17, 9.010913848876953125, PT ;  /* 0x41102cb41100780b */ /* 0x000fc60003f06000 */
[----:B------:R-:W0:Y:S02]  /*15d0*/  MUFU.EX2 R59, R59 ;  /* 0x0000003b003b7308 */ /* 0x000e240000000800 */
[----:B0-----:R-:W-:-:S06]  /*15e0*/  FADD R60, R59, 1 ;  /* 0x3f8000003b3c7421 */ /* 0x001fcc0000000000 */
[----:B------:R-:W0:Y:S02]  /*15f0*/  MUFU.RCP R60, R60 ;  /* 0x0000003c003c7308 */ /* 0x000e240000001000 */
[----:B0-----:R-:W-:-:S05]  /*1600*/  FFMA.FTZ R61, R60, -2, R61 ;  /* 0xc00000003c3d7823 */ /* 0x001fca000001003d */
[----:B------:R-:W-:-:S04]  /*1610*/  FSEL R61, R61, 1, !P0 ;  /* 0x3f8000003d3d7808 */ /* 0x000fc80004000000 */
[----:B------:R-:W-:Y:S01]  /*1620*/  LOP3.LUT R17, R61, 0x80000000, R58, 0xf8, !PT ;  /* 0x800000003d117812 */ /* 0x000fe200078ef83a */
[----:B------:R-:W-:Y:S05]  /*1630*/  BRA `(.L_x_20) ;  /* 0x0000007000007947 */ /* 0x000fea0003800000 */
.L_x_19:
[----:B------:R-:W-:Y:S01]  /*1640*/  IMAD.MOV.U32 R17, RZ, RZ, 0x3c80f082 ;  /* 0x3c80f082ff117424 */ /* 0x000fe200078e00ff */
[----:B------:R-:W-:-:S04]  /*1650*/  FMUL R60, R58, R58 ;  /* 0x0000003a3a3c7220 */ /* 0x000fc80000400000 */
[----:B------:R-:W-:-:S04]  /*1660*/  FFMA.FTZ R17, R60, R17, -0.052303962409496307373 ;  /* 0xbd563cae3c117423 */ /* 0x000fc80000010011 */
[----:B------:R-:W-:-:S04]  /*1670*/  FFMA.FTZ R17, R60, R17, 0.1331529766321182251 ;  /* 0x3e0859413c117423 */ /* 0x000fc80000010011 */
[----:B------:R-:W-:-:S04]  /*1680*/  FFMA.FTZ R17, R60, R17, -0.33332768082618713379 ;  /* 0xbeaaa9ed3c117423 */ /* 0x000fc80000010011 */
[----:B------:R-:W-:-:S04]  /*1690*/  FFMA.FTZ R17, R60, R17, RZ ;  /* 0x000000113c117223 */ /* 0x000fc800000100ff */
[----:B------:R-:W-:Y:S02]  /*16a0*/  FFMA.FTZ R17, R17, R58, R58 ;  /* 0x0000003a11117223 */ /* 0x000fe4000001003a */
.L_x_20:
[----:B------:R-:W-:Y:S05]  /*16b0*/  BSYNC B0 ;  /* 0x0000000000007941 */ /* 0x000fea0003800000 */
.L_x_18:
[----:B------:R-:W-:Y:S01]  /*16c0*/  BAR.SYNC.DEFER_BLOCKING 0x0 ;  /* 0x0000000000007b1d */ /* 0x000fe20000010000 */
[----:B------:R-:W-:Y:S01]  /*16d0*/  FADD R19, R19, 1 ;  /* 0x3f80000013137421 */ /* 0x000fe20000000000 */
[----:B------:R-:W-:Y:S01]  /*16e0*/  FADD R58, R21, 1 ;  /* 0x3f800000153a7421 */ /* 0x000fe20000000000 */
[----:B------:R-:W-:Y:S01]  /*16f0*/  FADD R16, R16, 1 ;  /* 0x3f80000010107421 */ /* 0x000fe20000000000 */
[----:B------:R-:W-:Y:S01]  /*1700*/  FADD R51, R51, 1 ;  /* 0x3f80000033337421 */ /* 0x000fe20000000000 */
[----:B------:R-:W-:Y:S01]  /*1710*/  FMUL R21, R19, R56 ;  /* 0x0000003813157220 */ /* 0x000fe20000400000 */
[----:B------:R-:W-:Y:S01]  /*1720*/  FADD R19, R18, 1 ;  /* 0x3f80000012137421 */ /* 0x000fe20000000000 */
[----:B------:R-:W-:Y:S01]  /*1730*/  FMUL R55, R16, R55 ;  /* 0x0000003710377220 */ /* 0x000fe20000400000 */
[----:B------:R-:W-:Y:S01]  /*1740*/  FMUL R58, R58, R57 ;  /* 0x000000393a3a7220 */ /* 0x000fe20000400000 */
[----:B------:R-:W-:Y:S01]  /*1750*/  FMUL R50, R51, R50 ;  /* 0x0000003233327220 */ /* 0x000fe20000400000 */
[----:B------:R-:W-:Y:S01]  /*1760*/  FMUL R54, R19, R54 ;  /* 0x0000003613367220 */ /* 0x000fe20000400000 */
[C---:B------:R-:W-:Y:S01]  /*1770*/  FSETP.NAN.AND P3, PT, R40.reuse, R40, PT ;  /* 0x000000282800720b */ /* 0x040fe20003f68000 */
[----:B------:R-:W-:Y:S01]  /*1780*/  FADD R18, R23, 1 ;  /* 0x3f80000017127421 */ /* 0x000fe20000000000 */
[----:B------:R-:W-:Y:S01]  /*1790*/  FSETP.GEU.AND P5, PT, R40, R55, PT ;  /* 0x000000372800720b */ /* 0x000fe20003fae000 */
[----:B------:R-:W-:Y:S01]  /*17a0*/  FADD R39, R39, 1 ;  /* 0x3f80000027277421 */ /* 0x000fe20000000000 */
[----:B------:R-:W-:Y:S01]  /*17b0*/  FSETP.GEU.AND P4, PT, R37, R54, PT ;  /* 0x000000362500720b */ /* 0x000fe20003f8e000 */
[----:B------:R-:W-:Y:S01]  /*17c0*/  FMUL R49, R18, R49 ;  /* 0x0000003112317220 */ /* 0x000fe20000400000 */
[----:B------:R-:W-:Y:S01]  /*17d0*/  FSETP.GEU.AND P6, PT, R41, R58, PT ;  /* 0x0000003a2900720b */ /* 0x000fe20003fce000 */
[----:B------:R-:W-:Y:S01]  /*17e0*/  FMUL R52, R39, R52 ;  /* 0x0000003427347220 */ /* 0x000fe20000400000 */
[----:B------:R-:W-:Y:S01]  /*17f0*/  FSETP.NAN.AND P0, PT, R37, R37, PT ;  /* 0x000000252500720b */ /* 0x000fe20003f08000 */
[----:B------:R-:W-:Y:S01]  /*1800*/  IMAD.WIDE R22, R22, R31, c[0x0][0x188] ;  /* 0x0000620016167625 */ /* 0x000fe200078e021f */
[----:B------:R-:W-:Y:S04]  /*1810*/  STS.128 [R11], R24 ;  /* 0x000000180b007388 */ /* 0x000fe80000000c00 */
[----:B------:R0:W-:Y:S02]  /*1820*/  STS.128 [R11+0x10], R12 ;  /* 0x0000100c0b007388 */ /* 0x0001e40000000c00 */
[----:B0-----:R-:W-:Y:S01]  /*1830*/  FADD R12, R17, 1 ;  /* 0x3f800000110c7421 */ /* 0x001fe20000000000 */
[----:B------:R-:W-:-:S02]  /*1840*/  FSEL R13, R40, R55, !P5 ;  /* 0x00000037280d7208 */ /* 0x000fc40006800000 */
[----:B------:R-:W-:Y:S01]  /*1850*/  FSEL R14, R37, R54, !P4 ;  /* 0x00000036250e7208 */ /* 0x000fe20006000000 */
[----:B------:R-:W-:Y:S01]  /*1860*/  FMUL R53, R12, R53 ;  /* 0x000000350c357220 */ /* 0x000fe20000400000 */
[----:B------:R-:W-:Y:S01]  /*1870*/  BAR.SYNC.DEFER_BLOCKING 0x0 ;  /* 0x0000000000007b1d */ /* 0x000fe20000010000 */
[----:B------:R-:W-:Y:S02]  /*1880*/  FSETP.GEU.AND P5, PT, R42, R21, PT ;  /* 0x000000152a00720b */ /* 0x000fe40003fae000 */
[----:B------:R-:W-:Y:S02]  /*1890*/  FSETP.GEU.AND P4, PT, R36, R50, PT ;  /* 0x000000322400720b */ /* 0x000fe40003f8e000 */
[----:B------:R-:W-:Y:S02]  /*18a0*/  @!P1 FSEL R40, R40, R13, P3 ;  /* 0x0000000d28289208 */ /* 0x000fe40001800000 */
[----:B------:R-:W-:Y:S02]  /*18b0*/  FSEL R13, R42, R21, !P5 ;  /* 0x000000152a0d7208 */ /* 0x000fe40006800000 */
[----:B------:R-:W-:-:S02]  /*18c0*/  FSEL R12, R41, R58, !P6 ;  /* 0x0000003a290c7208 */ /* 0x000fc40007000000 */
[-C--:B------:R-:W-:Y:S02]  /*18d0*/  FSETP.GEU.AND P5, PT, R48, R53.reuse, PT ;  /* 0x000000353000720b */ /* 0x080fe40003fae000 */
[C---:B------:R-:W-:Y:S02]  /*18e0*/  FSETP.NAN.AND P6, PT, R36.reuse, R36, PT ;  /* 0x000000242400720b */ /* 0x040fe40003fc8000 */
[----:B------:R-:W-:Y:S02]  /*18f0*/  FSEL R17, R36, R50, !P4 ;  /* 0x0000003224117208 */ /* 0x000fe40006000000 */
[----:B------:R-:W-:Y:S02]  /*1900*/  @!P1 FSEL R37, R37, R14, P0 ;  /* 0x0000000e25259208 */ /* 0x000fe40000000000 */
[----:B------:R-:W-:Y:S02]  /*1910*/  FSEL R15, R48, R53, !P5 ;  /* 0x00000035300f7208 */ /* 0x000fe40006800000 */
[----:B------:R-:W-:-:S02]  /*1920*/  @!P1 FSEL R36, R36, R17, P6 ;  /* 0x0000001124249208 */ /* 0x000fc40003000000 */
[----:B------:R-:W-:Y:S02]  /*1930*/  FSETP.NAN.AND P3, PT, R42, R42, PT ;  /* 0x0000002a2a00720b */ /* 0x000fe40003f68000 */
[----:B------:R-:W-:Y:S02]  /*1940*/  FSETP.NAN.AND P0, PT, R41, R41, PT ;  /* 0x000000292900720b */ /* 0x000fe40003f08000 */
[----:B------:R-:W-:Y:S02]  /*1950*/  FSETP.NAN.AND P4, PT, R48, R48, PT ;  /* 0x000000303000720b */ /* 0x000fe40003f88000 */
[----:B------:R-:W-:Y:S02]  /*1960*/  FSETP.GEU.AND P5, PT, R47, R52, PT ;  /* 0x000000342f00720b */ /* 0x000fe40003fae000 */
[----:B------:R-:W-:Y:S02]  /*1970*/  FSETP.GEU.AND P6, PT, R46, R49, PT ;  /* 0x000000312e00720b */ /* 0x000fe40003fce000 */
[----:B------:R-:W-:-:S02]  /*1980*/  @!P1 FSEL R42, R42, R13, P3 ;  /* 0x0000000d2a2a9208 */ /* 0x000fc40001800000 */
[----:B------:R-:W-:Y:S02]  /*1990*/  @!P1 FSEL R41, R41, R12, P0 ;  /* 0x0000000c29299208 */ /* 0x000fe40000000000 */
[----:B------:R-:W-:Y:S02]  /*19a0*/  @!P1 FSEL R48, R48, R15, P4 ;  /* 0x0000000f30309208 */ /* 0x000fe40002000000 */
[C---:B------:R-:W-:Y:S01]  /*19b0*/  FSEL R16, R47.reuse, R52, !P5 ;  /* 0x000000342f107208 */ /* 0x040fe20006800000 */
[----:B------:R-:W0:Y:S01]  /*19c0*/  LDS.128 R12, [R5] ;  /* 0x00000000050c7984 */ /* 0x000e220000000c00 */
[C---:B------:R-:W-:Y:S02]  /*19d0*/  FSEL R17, R46.reuse, R49, !P6 ;  /* 0x000000312e117208 */ /* 0x040fe40007000000 */
[----:B------:R-:W-:Y:S02]  /*19e0*/  FSETP.NAN.AND P3, PT, R47, R47, PT ;  /* 0x0000002f2f00720b */ /* 0x000fe40003f68000 */
[----:B------:R-:W-:-:S02]  /*19f0*/  FSETP.NAN.AND P0, PT, R46, R46, PT ;  /* 0x0000002e2e00720b */ /* 0x000fc40003f08000 */
[----:B------:R-:W-:Y:S02]  /*1a00*/  @!P1 FSEL R47, R47, R16, P3 ;  /* 0x000000102f2f9208 */ /* 0x000fe40001800000 */
[----:B------:R-:W-:Y:S02]  /*1a10*/  @!P1 FSEL R46, R46, R17, P0 ;  /* 0x000000112e2e9208 */ /* 0x000fe40000000000 */
[----:B------:R-:W1:Y:S01]  /*1a20*/  LDS.128 R16, [R4+0x2000] ;  /* 0x0020000004107984 */ /* 0x000e620000000c00 */
[CC--:B------:R-:W-:Y:S02]  /*1a30*/  FSETP.GT.AND P4, PT, R33.reuse, R54.reuse, PT ;  /* 0x000000362100720b */ /* 0x0c0fe40003f84000 */
[C---:B------:R-:W-:Y:S02]  /*1a40*/  FSETP.NAN.AND P5, PT, R33.reuse, R33, PT ;  /* 0x000000212100720b */ /* 0x040fe40003fa8000 */
[----:B------:R-:W-:Y:S02]  /*1a50*/  FSEL R54, R33, R54, P4 ;  /* 0x0000003621367208 */ /* 0x000fe40002000000 */
[----:B------:R-:W-:-:S02]  /*1a60*/  FSETP.GT.AND P6, PT, R35, R58, PT ;  /* 0x0000003a2300720b */ /* 0x000fc40003fc4000 */
[----:B------:R-:W-:Y:S02]  /*1a70*/  @!P1 FSEL R33, R33, R54, P5 ;  /* 0x0000003621219208 */ /* 0x000fe40002800000 */
[----:B------:R-:W-:Y:S02]  /*1a80*/  FSETP.GT.AND P5, PT, R34, R21, PT ;  /* 0x000000152200720b */ /* 0x000fe40003fa4000 */
[----:B------:R-:W-:Y:S02]  /*1a90*/  FSETP.GT.AND P4, PT, R32, R55, PT ;  /* 0x000000372000720b */ /* 0x000fe40003f84000 */
[----:B------:R-:W-:Y:S02]  /*1aa0*/  FSEL R21, R34, R21, P5 ;  /* 0x0000001522157208 */ /* 0x000fe40002800000 */
[----:B------:R-:W-:Y:S02]  /*1ab0*/  FSETP.GT.AND P5, PT, R45, R50, PT ;  /* 0x000000322d00720b */ /* 0x000fe40003fa4000 */
[----:B------:R-:W-:-:S02]  /*1ac0*/  FSETP.NAN.AND P0, PT, R35, R35, PT ;  /* 0x000000232300720b */ /* 0x000fc40003f08000 */
[----:B------:R-:W-:Y:S02]  /*1ad0*/  FSEL R58, R35, R58, P6 ;  /* 0x0000003a233a7208 */ /* 0x000fe40003000000 */
[C---:B------:R-:W-:Y:S02]  /*1ae0*/  FSETP.NAN.AND P6, PT, R32.reuse, R32, PT ;  /* 0x000000202000720b */ /* 0x040fe40003fc8000 */
[----:B------:R-:W-:Y:S02]  /*1af0*/  FSEL R55, R32, R55, P4 ;  /* 0x0000003720377208 */ /* 0x000fe40002000000 */
[----:B------:R-:W-:Y:S02]  /*1b00*/  FSEL R50, R45, R50, P5 ;  /* 0x000000322d327208 */ /* 0x000fe40002800000 */
[----:B------:R-:W-:Y:S02]  /*1b10*/  @!P1 FSEL R35, R35, R58, P0 ;  /* 0x0000003a23239208 */ /* 0x000fe40000000000 */
[----:B------:R-:W-:-:S02]  /*1b20*/  FSETP.GT.AND P5, PT, R20, R53, PT ;  /* 0x000000351400720b */ /* 0x000fc40003fa4000 */
[----:B------:R-:W-:Y:S02]  /*1b30*/  ISETP.GE.AND P0, PT, R30, 0xe10, PT ;  /* 0x00000e101e00780c */ /* 0x000fe40003f06270 */
[----:B------:R-:W-:Y:S02]  /*1b40*/  FSETP.NAN.AND P3, PT, R34, R34, PT ;  /* 0x000000222200720b */ /* 0x000fe40003f68000 */
[----:B------:R-:W-:Y:S02]  /*1b50*/  @!P1 FSEL R32, R32, R55, P6 ;  /* 0x0000003720209208 */ /* 0x000fe40003000000 */
[----:B------:R-:W-:Y:S02]  /*1b60*/  FSETP.GT.AND P6, PT, R44, R52, PT ;  /* 0x000000342c00720b */ /* 0x000fe40003fc4000 */
[----:B------:R-:W-:Y:S02]  /*1b70*/  FSEL R53, R20, R53, P5 ;  /* 0x0000003514357208 */ /* 0x000fe40002800000 */
[----:B------:R-:W-:-:S02]  /*1b80*/  FSETP.GT.AND P5, PT, R43, R49, PT ;  /* 0x000000312b00720b */ /* 0x000fc40003fa4000 */
[----:B------:R-:W-:Y:S01]  /*1b90*/  @!P1 FSEL R34, R34, R21, P3 ;  /* 0x0000001522229208 */ /* 0x000fe20001800000 */
[----:B0-----:R0:W-:Y:S01]  /*1ba0*/  @!P0 STG.E.128 [R22.64], R12 ;  /* 0x0000000c16008986 */ /* 0x0011e2000c101d04 */
[----:B------:R-:W-:Y:S02]  /*1bb0*/  FSEL R21, R44, R52, P6 ;  /* 0x000000342c157208 */ /* 0x000fe40003000000 */
[C---:B------:R-:W-:Y:S02]  /*1bc0*/  FSETP.NAN.AND P6, PT, R43.reuse, R43, PT ;  /* 0x0000002b2b00720b */ /* 0x040fe40003fc8000 */
[----:B------:R-:W-:Y:S02]  /*1bd0*/  FSEL R24, R43, R49, P5 ;  /* 0x000000312b187208 */ /* 0x000fe40002800000 */
[----:B------:R-:W-:Y:S02]  /*1be0*/  IADD3 R3, P0, R3, 0x40, RZ ;  /* 0x0000004003037810 */ /* 0x000fe40007f1e0ff */
[----:B------:R-:W-:Y:S01]  /*1bf0*/  @!P1 FSEL R43, R43, R24, P6 ;  /* 0x000000182b2b9208 */ /* 0x000fe20003000000 */
[----:B------:R-:W-:Y:S01]  /*1c00*/  IMAD.WIDE R24, R38, R31, c[0x0][0x188] ;  /* 0x0000620026187625 */ /* 0x000fe200078e021f */
[----:B------:R-:W-:-:S02]  /*1c10*/  IADD3.X R2, RZ, R2, RZ, P0, !PT ;  /* 0x00000002ff027210 */ /* 0x000fc400007fe4ff */
[----:B------:R-:W-:Y:S02]  /*1c20*/  ISETP.GE.U32.AND P0, PT, R3, 0x2fc0, PT ;  /* 0x00002fc00300780c */ /* 0x000fe40003f06070 */
[----:B-1----:R0:W-:Y:S01]  /*1c30*/  @!P2 STG.E.128 [R24.64], R16 ;  /* 0x000000101800a986 */ /* 0x0021e2000c101d04 */
[C---:B------:R-:W-:Y:S02]  /*1c40*/  FSETP.NAN.AND P4, PT, R45.reuse, R45, PT ;  /* 0x0000002d2d00720b */ /* 0x040fe40003f88000 */
[----:B------:R-:W-:Y:S02]  /*1c50*/  ISETP.GE.U32.AND.EX P0, PT, R2, RZ, PT, P0 ;  /* 0x000000ff0200720c */ /* 0x000fe40003f06100 */
[----:B------:R-:W-:Y:S02]  /*1c60*/  @!P1 FSEL R45, R45, R50, P4 ;  /* 0x000000322d2d9208 */ /* 0x000fe40002000000 */
[----:B------:R-:W-:Y:S02]  /*1c70*/  FSETP.NAN.AND P3, PT, R44, R44, PT ;  /* 0x0000002c2c00720b */ /* 0x000fe40003f68000 */
[----:B------:R-:W-:-:S02]  /*1c80*/  FSETP.NAN.AND P4, PT, R20, R20, PT ;  /* 0x000000141400720b */ /* 0x000fc40003f88000 */
[----:B------:R-:W-:Y:S02]  /*1c90*/  @!P1 FSEL R44, R44, R21, P3 ;  /* 0x000000152c2c9208 */ /* 0x000fe40001800000 */
[----:B------:R-:W-:Y:S02]  /*1ca0*/  @!P1 FSEL R20, R20, R53, P4 ;  /* 0x0000003514149208 */ /* 0x000fe40002000000 */
[----:B------:R-:W-:Y:S02]  /*1cb0*/  IADD3 R28, P3, R28, 0x80, RZ ;  /* 0x000000801c1c7810 */ /* 0x000fe40007f7e0ff */
[----:B------:R-:W-:Y:S01]  /*1cc0*/  IADD3 R10, P4, R10, 0x80, RZ ;  /* 0x000000800a0a7810 */ /* 0x000fe20007f9e0ff */
[----:B------:R-:W-:Y:S02]  /*1cd0*/  IMAD.MOV.U32 R49, RZ, RZ, R20 ;  /* 0x000000ffff317224 */ /* 0x000fe400078e0014 */
[----:B------:R-:W-:Y:S01]  /*1ce0*/  IMAD.X R9, RZ, RZ, R9, P3 ;  /* 0x000000ffff097224 */ /* 0x000fe200018e0609 */
[----:B------:R-:W-:Y:S01]  /*1cf0*/  IADD3.X R7, RZ, R7, RZ, P4, !PT ;  /* 0x00000007ff077210 */ /* 0x000fe200027fe4ff */
[----:B0-----:R-:W-:Y:S01]  /*1d00*/  @P0 CALL.REL.NOINC `(.L_x_21) ;  /* 0x0000001000000944 */ /* 0x001fe20003c00000 */
[----:B------:R-:W-:Y:S05]  /*1d10*/  BRA `(.L_x_22) ;  /* 0xffffe80000007947 */ /* 0x000fea000383ffff */
.L_x_21:
[----:B------:R-:W-:Y:S01]  /*1d20*/  BAR.SYNC.DEFER_BLOCKING 0x0 ;  /* 0x0000000000007b1d */ /* 0x000fe20000010000 */
[C---:B------:R-:W-:Y:S01]  /*1d30*/  FSETP.NAN.AND P0, PT, R40.reuse, R40, PT ;  /* 0x000000282800720b */ /* 0x040fe20003f08000 */
[----:B------:R-:W-:Y:S01]  /*1d40*/  IMAD.MOV.U32 R9, RZ, RZ, 0x3f800000 ;  /* 0x3f800000ff097424 */ /* 0x000fe200078e00ff */
[----:B------:R-:W-:-:S02]  /*1d50*/  FSETP.GEU.AND P2, PT, R40, R37, PT ;  /* 0x000000252800720b */ /* 0x000fc40003f4e000 */
[----:B------:R-:W-:Y:S01]  /*1d60*/  FSEL R37, R40, R37, P0 ;  /* 0x0000002528257208 */ /* 0x000fe20000000000 */
[----:B------:R-:W0:Y:S01]  /*1d70*/  S2R R12, SR_TID.X ;  /* 0x00000000000c7919 */ /* 0x000e220000002100 */
[----:B------:R-:W-:Y:S02]  /*1d80*/  FSETP.GT.AND P0, PT, R32, R33, PT ;  /* 0x000000212000720b */ /* 0x000fe40003f04000 */
[----:B------:R-:W-:Y:S02]  /*1d90*/  FSEL R37, R40, R37, !P2 ;  /* 0x0000002528257208 */ /* 0x000fe40005000000 */
[C---:B------:R-:W-:Y:S02]  /*1da0*/  FSETP.NAN.AND P2, PT, R32.reuse, R32, PT ;  /* 0x000000202000720b */ /* 0x040fe40003f48000 */
[----:B------:R-:W-:Y:S02]  /*1db0*/  FSETP.GEU.AND P3, PT, R37, R42, PT ;  /* 0x0000002a2500720b */ /* 0x000fe40003f6e000 */
[----:B------:R-:W-:-:S04]  /*1dc0*/  FSEL R33, R32, R33, P2 ;  /* 0x0000002120217208 */ /* 0x000fc80001000000 */
[----:B------:R-:W-:Y:S02]  /*1dd0*/  FSEL R32, R32, R33, P0 ;  /* 0x0000002120207208 */ /* 0x000fe40000000000 */
[----:B------:R-:W-:Y:S02]  /*1de0*/  FSETP.NAN.AND P0, PT, R37, R37, PT ;  /* 0x000000252500720b */ /* 0x000fe40003f08000 */
[----:B------:R-:W-:-:S03]  /*1df0*/  FSETP.GT.AND P2, PT, R32, R34, PT ;  /* 0x000000222000720b */ /* 0x000fc60003f44000 */
[----:B------:R-:W-:Y:S02]  /*1e00*/  @P3 FSEL R37, R37, R42, P0 ;  /* 0x0000002a25253208 */ /* 0x000fe40000000000 */
[C---:B------:R-:W-:Y:S02]  /*1e10*/  FSETP.NAN.AND P0, PT, R32.reuse, R32, PT ;  /* 0x000000202000720b */ /* 0x040fe40003f08000 */
[----:B------:R-:W-:Y:S02]  /*1e20*/  FSETP.GEU.AND P3, PT, R37, R41, PT ;  /* 0x000000292500720b */ /* 0x000fe40003f6e000 */
[--C-:B0-----:R-:W-:Y:S02]  /*1e30*/  SHF.R.U32.HI R7, RZ, 0x3, R12.reuse ;  /* 0x00000003ff077819 */ /* 0x101fe4000001160c */
[----:B------:R-:W-:Y:S02]  /*1e40*/  LOP3.LUT R6, R29, 0x3f, R12, 0xf8, !PT ;  /* 0x0000003f1d067812 */ /* 0x000fe400078ef80c */
[----:B------:R-:W-:-:S02]  /*1e50*/  @!P2 FSEL R32, R32, R34, P0 ;  /* 0x000000222020a208 */ /* 0x000fc40000000000 */
[----:B------:R-:W-:Y:S02]  /*1e60*/  FSETP.NAN.AND P0, PT, R37, R37, PT ;  /* 0x000000252500720b */ /* 0x000fe40003f08000 */
[C---:B------:R-:W-:Y:S02]  /*1e70*/  FSETP.GT.AND P2, PT, R32.reuse, R35, PT ;  /* 0x000000232000720b */ /* 0x040fe40003f44000 */
[----:B------:R-:W-:Y:S02]  /*1e80*/  SGXT.U32 R7, R7, 0x6 ;  /* 0x000000060707781a */ /* 0x000fe40000000000 */
[----:B------:R-:W-:Y:S02]  /*1e90*/  @P3 FSEL R37, R37, R41, P0 ;  /* 0x0000002925253208 */ /* 0x000fe40000000000 */
[----:B------:R-:W-:Y:S02]  /*1ea0*/  FSETP.NAN.AND P0, PT, R32, R32, PT ;  /* 0x000000202000720b */ /* 0x000fe40003f08000 */
[----:B------:R-:W-:-:S05]  /*1eb0*/  FSETP.GEU.AND P3, PT, R37, R46, PT ;  /* 0x0000002e2500720b */ /* 0x000fca0003f6e000 */
[----:B------:R-:W-:Y:S02]  /*1ec0*/  @!P2 FSEL R32, R32, R35, P0 ;  /* 0x000000232020a208 */ /* 0x000fe40000000000 */
[----:B------:R-:W-:Y:S02]  /*1ed0*/  FSETP.NAN.AND P0, PT, R37, R37, PT ;  /* 0x000000252500720b */ /* 0x000fe40003f08000 */
[----:B------:R-:W-:-:S04]  /*1ee0*/  FSETP.GT.AND P2, PT, R32, R43, PT ;  /* 0x0000002b2000720b */ /* 0x000fc80003f44000 */
        /* <DEDUP_REMOVED lines=19> */
[----:B------:R-:W-:-:S03]  /*2020*/  FSETP.NAN.AND P0, PT, R32, R32, PT ;  /* 0x000000202000720b */ /* 0x000fc60003f08000 */
[----:B------:R-:W0:Y:S04]  /*2030*/  SHFL.BFLY PT, R0, R37, 0x4, 0x1f ;  /* 0x0c801f0025007f89 */ /* 0x000e2800000e0000 */
[----:B------:R-:W-:Y:S02]  /*2040*/  @!P2 FSEL R32, R32, R49, P0 ;  /* 0x000000312020a208 */ /* 0x000fe40000000000 */
[C---:B------:R-:W-:Y:S02]  /*2050*/  FSETP.NAN.AND P0, PT, R37.reuse, R37, PT ;  /* 0x000000252500720b */ /* 0x040fe40003f08000 */
[----:B------:R-:W-:Y:S01]  /*2060*/  FSETP.NAN.AND P2, PT, R32, R32, PT ;  /* 0x000000202000720b */ /* 0x000fe20003f48000 */
[----:B------:R-:W1:Y:S01]  /*2070*/  SHFL.BFLY PT, R3, R32, 0x4, 0x1f ;  /* 0x0c801f0020037f89 */ /* 0x000e6200000e0000 */
[----:B0-----:R-:W-:-:S09]  /*2080*/  FSETP.GEU.AND P3, PT, R37, R0, PT ;  /* 0x000000002500720b */ /* 0x001fd20003f6e000 */
[----:B------:R-:W-:-:S05]  /*2090*/  @!P0 FSEL R37, R37, R0, !P3 ;  /* 0x0000000025258208 */ /* 0x000fca0005800000 */
[----:B------:R-:W0:Y:S01]  /*20a0*/  SHFL.BFLY PT, R0, R37, 0x2, 0x1f ;  /* 0x0c401f0025007f89 */ /* 0x000e2200000e0000 */
[----:B-1----:R-:W-:-:S04]  /*20b0*/  FSETP.GT.AND P0, PT, R32, R3, PT ;  /* 0x000000032000720b */ /* 0x002fc80003f04000 */
[----:B------:R-:W-:Y:S02]  /*20c0*/  @!P2 FSEL R32, R32, R3, P0 ;  /* 0x000000032020a208 */ /* 0x000fe40000000000 */
[----:B------:R-:W-:-:S03]  /*20d0*/  FSETP.NAN.AND P0, PT, R37, R37, PT ;  /* 0x000000252500720b */ /* 0x000fc60003f08000 */
[----:B------:R-:W1:Y:S01]  /*20e0*/  SHFL.BFLY PT, R3, R32, 0x2, 0x1f ;  /* 0x0c401f0020037f89 */ /* 0x000e6200000e0000 */
[----:B0-----:R-:W-:Y:S02]  /*20f0*/  FSETP.GEU.AND P3, PT, R37, R0, PT ;  /* 0x000000002500720b */ /* 0x001fe40003f6e000 */
[----:B-1----:R-:W-:-:S11]  /*2100*/  FSETP.GT.AND P2, PT, R32, R3, PT ;  /* 0x000000032000720b */ /* 0x002fd60003f44000 */
[----:B------:R-:W-:Y:S02]  /*2110*/  @P3 FSEL R37, R37, R0, P0 ;  /* 0x0000000025253208 */ /* 0x000fe40000000000 */
[----:B------:R-:W-:-:S03]  /*2120*/  FSETP.NAN.AND P0, PT, R32, R32, PT ;  /* 0x000000202000720b */ /* 0x000fc60003f08000 */
[----:B------:R-:W0:Y:S01]  /*2130*/  SHFL.BFLY PT, R0, R37, 0x1, 0x1f ;  /* 0x0c201f0025007f89 */ /* 0x000e2200000e0000 */
[----:B------:R-:W-:Y:S02]  /*2140*/  @!P2 FSEL R32, R32, R3, P0 ;  /* 0x000000032020a208 */ /* 0x000fe40000000000 */
[----:B------:R-:W-:-:S03]  /*2150*/  FSETP.NAN.AND P0, PT, R37, R37, PT ;  /* 0x000000252500720b */ /* 0x000fc60003f08000 */
[----:B------:R-:W1:Y:S01]  /*2160*/  SHFL.BFLY PT, R3, R32, 0x1, 0x1f ;  /* 0x0c201f0020037f89 */ /* 0x000e6200000e0000 */
[----:B0-----:R-:W-:Y:S02]  /*2170*/  FSETP.GEU.AND P3, PT, R37, R0, PT ;  /* 0x000000002500720b */ /* 0x001fe40003f6e000 */
[----:B-1----:R-:W-:-:S11]  /*2180*/  FSETP.GT.AND P2, PT, R32, R3, PT ;  /* 0x000000032000720b */ /* 0x002fd60003f44000 */
[----:B------:R-:W-:Y:S02]  /*2190*/  @P3 FSEL R37, R37, R0, P0 ;  /* 0x0000000025253208 */ /* 0x000fe40000000000 */
[C---:B------:R-:W-:Y:S02]  /*21a0*/  FSETP.NAN.AND P0, PT, R32.reuse, R32, PT ;  /* 0x000000202000720b */ /* 0x040fe40003f08000 */
[C---:B------:R-:W-:Y:S01]  /*21b0*/  FSETP.GE.AND P3, PT, R37.reuse, RZ, PT ;  /* 0x000000ff2500720b */ /* 0x040fe20003f66000 */
[----:B------:R-:W-:Y:S03]  /*21c0*/  STS [R7.X4], R37 ;  /* 0x0000002507007388 */ /* 0x000fe60000004800 */
[----:B------:R-:W-:Y:S02]  /*21d0*/  FSEL R0, R37, RZ, !P3 ;  /* 0x000000ff25007208 */ /* 0x000fe40005800000 */
[----:B------:R-:W-:Y:S01]  /*21e0*/  @!P2 FSEL R32, R32, R3, P0 ;  /* 0x000000032020a208 */ /* 0x000fe20000000000 */
[----:B------:R-:W-:Y:S02]  /*21f0*/  BAR.SYNC.DEFER_BLOCKING 0x0 ;  /* 0x0000000000007b1d */ /* 0x000fe40000010000 */
[----:B------:R-:W-:Y:S01]  /*2200*/  FADD R4, RZ, -R0 ;  /* 0x80000000ff047221 */ /* 0x000fe20000000000 */
[----:B------:R-:W-:-:S02]  /*2210*/  LOP3.LUT R0, R12, 0x3f, RZ, 0xc0, !PT ;  /* 0x0000003f0c007812 */ /* 0x000fc400078ec0ff */
[----:B------:R-:W-:Y:S02]  /*2220*/  FSETP.GTU.AND P0, PT, R32, RZ, PT ;  /* 0x000000ff2000720b */ /* 0x000fe40003f0c000 */
[----:B------:R-:W-:Y:S02]  /*2230*/  FSETP.NAN.AND P2, PT, R4, R4, PT ;  /* 0x000000040400720b */ /* 0x000fe40003f48000 */
[----:B------:R-:W-:-:S04]  /*2240*/  FSEL R5, R32, RZ, P0 ;  /* 0x000000ff20057208 */ /* 0x000fc80000000000 */
[----:B------:R-:W-:-:S07]  /*2250*/  FSETP.GT.AND P0, PT, R4, R5, PT ;  /* 0x000000050400720b */ /* 0x000fce0003f04000 */
[----:B------:R-:W-:Y:S01]  /*2260*/  @!P2 FSEL R4, R4, R5, P0 ;  /* 0x000000050404a208 */ /* 0x000fe20000000000 */
[----:B------:R-:W-:Y:S04]  /*2270*/  LDS R2, [R0.X4] ;  /* 0x0000000000027984 */ /* 0x000fe80000004800 */
[----:B------:R-:W-:Y:S01]  /*2280*/  FMUL R10, R4, 0.0078740157186985015869 ;  /* 0x3c010204040a7820 */ /* 0x000fe20000400000 */
[----:B------:R-:W-:Y:S04]  /*2290*/  BAR.SYNC.DEFER_BLOCKING 0x0 ;  /* 0x0000000000007b1d */ /* 0x000fe80000010000 */
[----:B------:R-:W-:-:S02]  /*22a0*/  FSETP.GT.AND P0, PT, R10, 9.9999997473787516356e-06, PT ;  /* 0x3727c5ac0a00780b */ /* 0x000fc40003f04000 */
[----:B------:R-:W-:-:S11]  /*22b0*/  FSETP.NAN.AND P2, PT, R10, R10, PT ;  /* 0x0000000a0a00720b */ /* 0x000fd60003f48000 */
[----:B------:R-:W-:Y:S02]  /*22c0*/  @!P0 FSEL R10, R10, 9.9999997473787516356e-06, P2 ;  /* 0x3727c5ac0a0a8808 */ /* 0x000fe40001000000 */
[----:B------:R-:W-:Y:S02]  /*22d0*/  LOP3.LUT P0, RZ, R12, 0x1c0, RZ, 0xc0, !PT ;  /* 0x000001c00cff7812 */ /* 0x000fe4000780c0ff */
[C---:B------:R-:W-:Y:S02]  /*22e0*/  FSETP.GT.AND P2, PT, |R10|.reuse, 8.50705917302346158658e+37, PT ;  /* 0x7e8000000a00780b */ /* 0x040fe40003f44200 */
[----:B------:R-:W-:Y:S02]  /*22f0*/  FSETP.GEU.AND P3, PT, |R10|, 1.175494350822287508e-38, PT ;  /* 0x008000000a00780b */ /* 0x000fe40003f6e200 */
[----:B------:R-:W-:Y:S01]  /*2300*/  ISETP.LT.AND P0, PT, R6, 0xe10, !P0 ;  /* 0x00000e100600780c */ /* 0x000fe20004701270 */
[----:B------:R0:W-:Y:S01]  /*2310*/  STS [R7.X4], R32 ;  /* 0x0000002007007388 */ /* 0x0001e20000004800 */
[----:B------:R-:W-:-:S03]  /*2320*/  FSEL R9, R9, 0.25, !P2 ;  /* 0x3e80000009097808 */ /* 0x000fc60005000000 */
[----:B------:R-:W-:Y:S04]  /*2330*/  BAR.SYNC.DEFER_BLOCKING 0x0 ;  /* 0x0000000000007b1d */ /* 0x000fe80000010000 */
[----:B------:R-:W-:Y:S01]  /*2340*/  @P2 FMUL R10, R10, 0.25 ;  /* 0x3e8000000a0a2820 */ /* 0x000fe20000400000 */
[----:B0-----:R-:W-:Y:S01]  /*2350*/  MOV R7, 0x2 ;  /* 0x0000000200077802 */ /* 0x001fe20000000f00 */
[----:B------:R-:W-:Y:S02]  /*2360*/  @!P3 FMUL R9, R9, 16777216 ;  /* 0x4b8000000909b820 */ /* 0x000fe40000400000 */
[----:B------:R-:W-:Y:S02]  /*2370*/  @!P3 FMUL R10, R10, 16777216 ;  /* 0x4b8000000a0ab820 */ /* 0x000fe40000400000 */
[----:B------:R-:W-:-:S04]  /*2380*/  IMAD.WIDE R4, R6, R7, c[0x0][0x190] ;  /* 0x0000640006047625 */ /* 0x000fc800078e0207 */
[----:B------:R-:W-:Y:S01]  /*2390*/  IMAD.WIDE R6, R6, R7, c[0x0][0x198] ;  /* 0x0000660006067625 */ /* 0x000fe200078e0207 */
[----:B------:R-:W0:Y:S02]  /*23a0*/  LDS R3, [R0.X4] ;  /* 0x0000000000037984 */ /* 0x000e240000004800 */
[----:B0-----:R-:W-:Y:S02]  /*23b0*/  F2FP.BF16.PACK_AB R2, R3, R2 ;  /* 0x000000020302723e */ /* 0x001fe400000010ff */
[----:B------:R-:W-:Y:S02]  /*23c0*/  MOV R3, 0xffffffc0 ;  /* 0xffffffc000037802 */ /* 0x000fe40000000f00 */
[C---:B------:R-:W-:Y:S02]  /*23d0*/  PRMT R0, R2.reuse, 0x7610, R0 ;  /* 0x0000761002007816 */ /* 0x040fe40000000000 */
[----:B------:R-:W-:Y:S02]  /*23e0*/  PRMT R11, R2, 0x7632, R11 ;  /* 0x00007632020b7816 */ /* 0x000fe4000000000b */
[----:B------:R-:W0:Y:S01]  /*23f0*/  MUFU.RCP R2, R10 ;  /* 0x0000000a00027308 */ /* 0x000e220000001000 */
[----:B------:R1:W-:Y:S04]  /*2400*/  @P0 STG.E.U16 [R4.64], R0 ;  /* 0x0000000004000986 */ /* 0x0003e8000c101504 */
[----:B------:R1:W-:Y:S01]  /*2410*/  @P0 STG.E.U16 [R6.64], R11 ;  /* 0x0000000b06000986 */ /* 0x0003e2000c101504 */
[----:B0-----:R-:W-:Y:S01]  /*2420*/  FMUL R2, R2, R9 ;  /* 0x0000000902027220 */ /* 0x001fe20000400000 */
[----:B-1----:R-:W-:-:S02]  /*2430*/  IMAD.MOV.U32 R9, RZ, RZ, -0x1 ;  /* 0xffffffffff097424 */ /* 0x002fc400078e00ff */
.L_x_44:
[----:B------:R-:W-:Y:S01]  /*2440*/  IADD3 R18, R8, R3, RZ ;  /* 0x0000000308127210 */ /* 0x000fe20007ffe0ff */
[----:B------:R-:W-:Y:S01]  /*2450*/  IMAD.MOV.U32 R19, RZ, RZ, 0x4 ;  /* 0x00000004ff137424 */ /* 0x000fe200078e00ff */
[----:B------:R-:W-:Y:S01]  /*2460*/  CS2R R12, SRZ ;  /* 0x00000000000c7805 */ /* 0x000fe2000001ff00 */
[----:B0-----:R-:W-:Y:S01]  /*2470*/  CS2R R14, SRZ ;  /* 0x00000000000e7805 */ /* 0x001fe2000001ff00 */
[----:B------:R-:W-:-:S05]  /*2480*/  IADD3 R10, R18, 0x40, RZ ;  /* 0x00000040120a7810 */ /* 0x000fca0007ffe0ff */
[----:B------:R-:W-:-:S05]  /*2490*/  IMAD.WIDE R16, R10, R19, c[0x0][0x188] ;  /* 0x000062000a107625 */ /* 0x000fca00078e0213 */
[----:B------:R-:W2:Y:S01]  /*24a0*/  @!P1 LDG.E.EF.128 R12, [R16.64] ;  /* 0x00000004100c9981 */ /* 0x000ea2000c0e1d00 */
[----:B------:R-:W-:Y:S01]  /*24b0*/  IADD3 R18, R18, 0x44, RZ ;  /* 0x0000004412127810 */ /* 0x000fe20007ffe0ff */
[----:B------:R-:W-:Y:S01]  /*24c0*/  CS2R R4, SRZ ;  /* 0x0000000000047805 */ /* 0x000fe2000001ff00 */
[----:B------:R-:W-:-:S03]  /*24d0*/  CS2R R6, SRZ ;  /* 0x0000000000067805 */ /* 0x000fc6000001ff00 */
[----:B------:R-:W-:-:S05]  /*24e0*/  IMAD.WIDE R18, R18, R19, c[0x0][0x188] ;  /* 0x0000620012127625 */ /* 0x000fca00078e0213 */
[----:B------:R0:W3:Y:S01]  /*24f0*/  @!P1 LDG.E.EF.128 R4, [R18.64] ;  /* 0x0000000412049981 */ /* 0x0000e2000c0e1d00 */
[----:B------:R-:W-:Y:S01]  /*2500*/  BSSY B0, `(.L_x_23) ;  /* 0x0000035000007945 */ /* 0x000fe20003800000 */
[----:B--2---:R-:W-:Y:S01]  /*2510*/  FMUL R11, R12, R12 ;  /* 0x0000000c0c0b7220 */ /* 0x004fe20000400000 */
[----:B------:R-:W-:-:S03]  /*2520*/  FMUL R0, R13, R13 ;  /* 0x0000000d0d007220 */ /* 0x000fc60000400000 */
[----:B------:R-:W-:Y:S01]  /*2530*/  FMUL R11, R11, R12 ;  /* 0x0000000c0b0b7220 */ /* 0x000fe20000400000 */
[----:B------:R-:W-:-:S03]  /*2540*/  FMUL R0, R0, R13 ;  /* 0x0000000d00007220 */ /* 0x000fc60000400000 */
[----:B------:R-:W-:Y:S01]  /*2550*/  FFMA R11, R11, 0.044714998453855514526, R12 ;  /* 0x3d3727130b0b7823 */ /* 0x000fe2000000000c */
[----:B0-----:R-:W-:-:S03]  /*2560*/  FFMA R19, R0, 0.044714998453855514526, R13 ;  /* 0x3d37271300137823 */ /* 0x001fc6000000000d */
[----:B------:R-:W-:-:S04]  /*2570*/  FMUL R21, R11, 0.79788458347320556641 ;  /* 0x3f4c422a0b157820 */ /* 0x000fc80000400000 */
[----:B------:R-:W-:-:S05]  /*2580*/  FADD.FTZ R20, |R21|, -RZ ;  /* 0x800000ff15147221 */ /* 0x000fca0000010200 */
[----:B------:R-:W-:-:S13]  /*2590*/  FSETP.GE.AND P2, PT, R20, 0.60000002384185791016, PT ;  /* 0x3f19999a1400780b */ /* 0x000fda0003f46000 */
[C---:B------:R-:W-:Y:S01]  /*25a0*/  @P2 FMUL R11, R20.reuse, 2.8853900432586669922 ;  /* 0x4038aa3b140b2820 */ /* 0x040fe20000400000 */
[----:B------:R-:W-:Y:S01]  /*25b0*/  @P2 MOV R23, 0x3f800000 ;  /* 0x3f80000000172802 */ /* 0x000fe20000000f00 */
[----:B------:R-:W-:Y:S01]  /*25c0*/  @!P2 IMAD.MOV.U32 R18, RZ, RZ, 0x3c80f082 ;  /* 0x3c80f082ff12a424 */ /* 0x000fe200078e00ff */
[----:B------:R-:W-:Y:S01]  /*25d0*/  @!P2 FMUL R17, R21, R21 ;  /* 0x000000151511a220 */ /* 0x000fe20000400000 */
[----:B------:R-:W-:Y:S02]  /*25e0*/  @P2 FSETP.GE.AND P0, PT, R20, 9.010913848876953125, PT ;  /* 0x41102cb41400280b */ /* 0x000fe40003f06000 */
[----:B------:R-:W0:Y:S01]  /*25f0*/  @P2 MUFU.EX2 R11, R11 ;  /* 0x0000000b000b2308 */ /* 0x000e220000000800 */
[----:B------:R-:W-:-:S04]  /*2600*/  @!P2 FFMA.FTZ R0, R17, R18, -0.052303962409496307373 ;  /* 0xbd563cae1100a423 */ /* 0x000fc80000010012 */
[----:B------:R-:W-:-:S04]  /*2610*/  @!P2 FFMA.FTZ R0, R17, R0, 0.1331529766321182251 ;  /* 0x3e0859411100a423 */ /* 0x000fc80000010000 */
[----:B------:R-:W-:-:S04]  /*2620*/  @!P2 FFMA.FTZ R0, R17, R0, -0.33332768082618713379 ;  /* 0xbeaaa9ed1100a423 */ /* 0x000fc80000010000 */
[----:B------:R-:W-:Y:S01]  /*2630*/  @!P2 FFMA.FTZ R0, R17, R0, RZ ;  /* 0x000000001100a223 */ /* 0x000fe200000100ff */
[----:B0-----:R-:W-:-:S06]  /*2640*/  @P2 FADD R16, R11, 1 ;  /* 0x3f8000000b102421 */ /* 0x001fcc0000000000 */
[----:B------:R-:W0:Y:S02]  /*2650*/  @P2 MUFU.RCP R16, R16 ;  /* 0x0000001000102308 */ /* 0x000e240000001000 */
[----:B0-----:R-:W-:Y:S01]  /*2660*/  @P2 FFMA.FTZ R18, R16, -2, R23 ;  /* 0xc000000010122823 */ /* 0x001fe20000010017 */
[----:B------:R-:W-:Y:S01]  /*2670*/  FMUL R23, R19, 0.79788458347320556641 ;  /* 0x3f4c422a13177820 */ /* 0x000fe20000400000 */
[----:B------:R-:W-:Y:S01]  /*2680*/  FMUL R19, R14, R14 ;  /* 0x0000000e0e137220 */ /* 0x000fe20000400000 */
[----:B------:R-:W-:Y:S02]  /*2690*/  FMUL R16, R15, R15 ;  /* 0x0000000f0f107220 */ /* 0x000fe40000400000 */
[----:B------:R-:W-:Y:S01]  /*26a0*/  FADD.FTZ R20, |R23|, -RZ ;  /* 0x800000ff17147221 */ /* 0x000fe20000010200 */
[----:B------:R-:W-:Y:S01]  /*26b0*/  @P2 FSEL R18, R18, 1, !P0 ;  /* 0x3f80000012122808 */ /* 0x000fe20004000000 */
[----:B------:R-:W-:-:S03]  /*26c0*/  FMUL R19, R19, R14 ;  /* 0x0000000e13137220 */ /* 0x000fc60000400000 */
[----:B------:R-:W-:Y:S01]  /*26d0*/  FSETP.GE.AND P0, PT, R20, 0.60000002384185791016, PT ;  /* 0x3f19999a1400780b */ /* 0x000fe20003f06000 */
[----:B------:R-:W-:Y:S01]  /*26e0*/  FFMA R19, R19, 0.044714998453855514526, R14 ;  /* 0x3d37271313137823 */ /* 0x000fe2000000000e */
[----:B------:R-:W-:Y:S01]  /*26f0*/  @P2 LOP3.LUT R11, R18, 0x80000000, R21, 0xf8, !PT ;  /* 0x80000000120b2812 */ /* 0x000fe200078ef815 */
[----:B------:R-:W-:Y:S01]  /*2700*/  @!P2 FFMA.FTZ R11, R21, R0, R21 ;  /* 0x00000000150ba223 */ /* 0x000fe20000010015 */
[----:B---3--:R-:W-:Y:S01]  /*2710*/  FMUL R21, R4, R4 ;  /* 0x0000000404157220 */ /* 0x008fe20000400000 */
[----:B------:R-:W-:-:S08]  /*2720*/  FMUL R18, R16, R15 ;  /* 0x0000000f10127220 */ /* 0x000fd00000400000 */
        /* <DEDUP_REMOVED lines=11> */
.L_x_24:
[----:B------:R-:W-:Y:S01]  /*27e0*/  IMAD.MOV.U32 R0, RZ, RZ, 0x3c80f082 ;  /* 0x3c80f082ff007424 */ /* 0x000fe200078e00ff */
[----:B------:R-:W-:-:S04]  /*27f0*/  FMUL R17, R23, R23 ;  /* 0x0000001717117220 */ /* 0x000fc80000400000 */
[----:B------:R-:W-:-:S04]  /*2800*/  FFMA.FTZ R0, R17, R0, -0.052303962409496307373 ;  /* 0xbd563cae11007423 */ /* 0x000fc80000010000 */
[----:B------:R-:W-:-:S04]  /*2810*/  FFMA.FTZ R0, R17, R0, 0.1331529766321182251 ;  /* 0x3e08594111007423 */ /* 0x000fc80000010000 */
[----:B------:R-:W-:-:S04]  /*2820*/  FFMA.FTZ R0, R17, R0, -0.33332768082618713379 ;  /* 0xbeaaa9ed11007423 */ /* 0x000fc80000010000 */
[----:B------:R-:W-:-:S04]  /*2830*/  FFMA.FTZ R0, R17, R0, RZ ;  /* 0x0000000011007223 */ /* 0x000fc800000100ff */
[----:B------:R-:W-:Y:S02]  /*2840*/  FFMA.FTZ R16, R23, R0, R23 ;  /* 0x0000000017107223 */ /* 0x000fe40000010017 */
.L_x_25:
[----:B------:R-:W-:Y:S05]  /*2850*/  BSYNC B0 ;  /* 0x0000000000007941 */ /* 0x000fea0003800000 */
.L_x_23:
[----:B------:R-:W-:Y:S01]  /*2860*/  FMUL R22, R19, 0.79788458347320556641 ;  /* 0x3f4c422a13167820 */ /* 0x000fe20000400000 */
[----:B------:R-:W-:Y:S01]  /*2870*/  BSSY B0, `(.L_x_26) ;  /* 0x0000018000007945 */ /* 0x000fe20003800000 */
[----:B------:R-:W-:Y:S01]  /*2880*/  FMUL R21, R21, R4 ;  /* 0x0000000415157220 */ /* 0x000fe20000400000 */
[----:B------:R-:W-:Y:S01]  /*2890*/  FFMA R19, R18, 0.044714998453855514526, R15 ;  /* 0x3d37271312137823 */ /* 0x000fe2000000000f */
[----:B------:R-:W-:Y:S01]  /*28a0*/  FADD.FTZ R23, |R22|, -RZ ;  /* 0x800000ff16177221 */ /* 0x000fe20000010200 */
[----:B------:R-:W-:-:S04]  /*28b0*/  FMUL R20, R5, R5 ;  /* 0x0000000505147220 */ /* 0x000fc80000400000 */
[----:B------:R-:W-:-:S13]  /*28c0*/  FSETP.GE.AND P0, PT, R23, 0.60000002384185791016, PT ;  /* 0x3f19999a1700780b */ /* 0x000fda0003f06000 */
        /* <DEDUP_REMOVED lines=11> */
.L_x_27:
[----:B------:R-:W-:Y:S01]  /*2980*/  IMAD.MOV.U32 R0, RZ, RZ, 0x3c80f082 ;  /* 0x3c80f082ff007424 */ /* 0x000fe200078e00ff */
[----:B------:R-:W-:-:S04]  /*2990*/  FMUL R17, R22, R22 ;  /* 0x0000001616117220 */ /* 0x000fc80000400000 */
[----:B------:R-:W-:-:S04]  /*29a0*/  FFMA.FTZ R0, R17, R0, -0.052303962409496307373 ;  /* 0xbd563cae11007423 */ /* 0x000fc80000010000 */
[----:B------:R-:W-:-:S04]  /*29b0*/  FFMA.FTZ R0, R17, R0, 0.1331529766321182251 ;  /* 0x3e08594111007423 */ /* 0x000fc80000010000 */
[----:B------:R-:W-:-:S04]  /*29c0*/  FFMA.FTZ R0, R17, R0, -0.33332768082618713379 ;  /* 0xbeaaa9ed11007423 */ /* 0x000fc80000010000 */
[----:B------:R-:W-:-:S04]  /*29d0*/  FFMA.FTZ R0, R17, R0, RZ ;  /* 0x0000000011007223 */ /* 0x000fc800000100ff */
[----:B------:R-:W-:Y:S02]  /*29e0*/  FFMA.FTZ R17, R22, R0, R22 ;  /* 0x0000000016117223 */ /* 0x000fe40000010016 */
.L_x_28:
[----:B------:R-:W-:Y:S05]  /*29f0*/  BSYNC B0 ;  /* 0x0000000000007941 */ /* 0x000fea0003800000 */
.L_x_26:
        /* <DEDUP_REMOVED lines=18> */
.L_x_30:
[----:B------:R-:W-:Y:S01]  /*2b20*/  IMAD.MOV.U32 R0, RZ, RZ, 0x3c80f082 ;  /* 0x3c80f082ff007424 */ /* 0x000fe200078e00ff */
[----:B------:R-:W-:-:S04]  /*2b30*/  FMUL R19, R23, R23 ;  /* 0x0000001717137220 */ /* 0x000fc80000400000 */
[----:B------:R-:W-:-:S04]  /*2b40*/  FFMA.FTZ R0, R19, R0, -0.052303962409496307373 ;  /* 0xbd563cae13007423 */ /* 0x000fc80000010000 */
[----:B------:R-:W-:-:S04]  /*2b50*/  FFMA.FTZ R0, R19, R0, 0.1331529766321182251 ;  /* 0x3e08594113007423 */ /* 0x000fc80000010000 */
[----:B------:R-:W-:-:S04]  /*2b60*/  FFMA.FTZ R0, R19, R0, -0.33332768082618713379 ;  /* 0xbeaaa9ed13007423 */ /* 0x000fc80000010000 */
[----:B------:R-:W-:-:S04]  /*2b70*/  FFMA.FTZ R0, R19, R0, RZ ;  /* 0x0000000013007223 */ /* 0x000fc800000100ff */
[----:B------:R-:W-:Y:S02]  /*2b80*/  FFMA.FTZ R18, R23, R0, R23 ;  /* 0x0000000017127223 */ /* 0x000fe40000010017 */
.L_x_31:
[----:B------:R-:W-:Y:S05]  /*2b90*/  BSYNC B0 ;  /* 0x0000000000007941 */ /* 0x000fea0003800000 */
.L_x_29:
        /* <DEDUP_REMOVED lines=18> */
.L_x_33:
[----:B------:R-:W-:Y:S01]  /*2cc0*/  IMAD.MOV.U32 R0, RZ, RZ, 0x3c80f082 ;  /* 0x3c80f082ff007424 */ /* 0x000fe200078e00ff */
[----:B------:R-:W-:-:S04]  /*2cd0*/  FMUL R19, R24, R24 ;  /* 0x0000001818137220 */ /* 0x000fc80000400000 */
[----:B------:R-:W-:-:S04]  /*2ce0*/  FFMA.FTZ R0, R19, R0, -0.052303962409496307373 ;  /* 0xbd563cae13007423 */ /* 0x000fc80000010000 */
[----:B------:R-:W-:-:S04]  /*2cf0*/  FFMA.FTZ R0, R19, R0, 0.1331529766321182251 ;  /* 0x3e08594113007423 */ /* 0x000fc80000010000 */
[----:B------:R-:W-:-:S04]  /*2d00*/  FFMA.FTZ R0, R19, R0, -0.33332768082618713379 ;  /* 0xbeaaa9ed13007423 */ /* 0x000fc80000010000 */
[----:B------:R-:W-:-:S04]  /*2d10*/  FFMA.FTZ R0, R19, R0, RZ ;  /* 0x0000000013007223 */ /* 0x000fc800000100ff */
[----:B------:R-:W-:Y:S02]  /*2d20*/  FFMA.FTZ R19, R24, R0, R24 ;  /* 0x0000000018137223 */ /* 0x000fe40000010018 */
.L_x_34:
[----:B------:R-:W-:Y:S05]  /*2d30*/  BSYNC B0 ;  /* 0x0000000000007941 */ /* 0x000fea0003800000 */
.L_x_32:
        /* <DEDUP_REMOVED lines=17> */
.L_x_36:
[----:B------:R-:W-:Y:S01]  /*2e50*/  IMAD.MOV.U32 R0, RZ, RZ, 0x3c80f082 ;  /* 0x3c80f082ff007424 */ /* 0x000fe200078e00ff */
[----:B------:R-:W-:-:S04]  /*2e60*/  FMUL R21, R25, R25 ;  /* 0x0000001919157220 */ /* 0x000fc80000400000 */
[----:B------:R-:W-:-:S04]  /*2e70*/  FFMA.FTZ R0, R21, R0, -0.052303962409496307373 ;  /* 0xbd563cae15007423 */ /* 0x000fc80000010000 */
[----:B------:R-:W-:-:S04]  /*2e80*/  FFMA.FTZ R0, R21, R0, 0.1331529766321182251 ;  /* 0x3e08594115007423 */ /* 0x000fc80000010000 */
[----:B------:R-:W-:-:S04]  /*2e90*/  FFMA.FTZ R0, R21, R0, -0.33332768082618713379 ;  /* 0xbeaaa9ed15007423 */ /* 0x000fc80000010000 */
[----:B------:R-:W-:-:S04]  /*2ea0*/  FFMA.FTZ R0, R21, R0, RZ ;  /* 0x0000000015007223 */ /* 0x000fc800000100ff */
[----:B------:R-:W-:Y:S02]  /*2eb0*/  FFMA.FTZ R20, R25, R0, R25 ;  /* 0x0000000019147223 */ /* 0x000fe40000010019 */
.L_x_37:
[----:B------:R-:W-:Y:S05]  /*2ec0*/  BSYNC B0 ;  /* 0x0000000000007941 */ /* 0x000fea0003800000 */
.L_x_35:
[----:B------:R-:W-:Y:S01]  /*2ed0*/  FMUL R24, R23, 0.79788458347320556641 ;  /* 0x3f4c422a17187820 */ /* 0x000fe20000400000 */
[----:B------:R-:W-:Y:S01]  /*2ee0*/  BSSY B0, `(.L_x_38) ;  /* 0x0000016000007945 */ /* 0x000fe20003800000 */
[----:B------:R-:W-:Y:S02]  /*2ef0*/  FFMA R23, R22, 0.044714998453855514526, R7 ;  /* 0x3d37271316177823 */ /* 0x000fe40000000007 */
        /* <DEDUP_REMOVED lines=13> */
.L_x_39:
[----:B------:R-:W-:Y:S01]  /*2fd0*/  IMAD.MOV.U32 R0, RZ, RZ, 0x3c80f082 ;  /* 0x3c80f082ff007424 */ /* 0x000fe200078e00ff */
[----:B------:R-:W-:-:S04]  /*2fe0*/  FMUL R21, R24, R24 ;  /* 0x0000001818157220 */ /* 0x000fc80000400000 */
[----:B------:R-:W-:-:S04]  /*2ff0*/  FFMA.FTZ R0, R21, R0, -0.052303962409496307373 ;  /* 0xbd563cae15007423 */ /* 0x000fc80000010000 */
[----:B------:R-:W-:-:S04]  /*3000*/  FFMA.FTZ R0, R21, R0, 0.1331529766321182251 ;  /* 0x3e08594115007423 */ /* 0x000fc80000010000 */
[----:B------:R-:W-:-:S04]  /*3010*/  FFMA.FTZ R0, R21, R0, -0.33332768082618713379 ;  /* 0xbeaaa9ed15007423 */ /* 0x000fc80000010000 */
[----:B------:R-:W-:-:S04]  /*3020*/  FFMA.FTZ R0, R21, R0, RZ ;  /* 0x0000000015007223 */ /* 0x000fc800000100ff */
[----:B------:R-:W-:Y:S02]  /*3030*/  FFMA.FTZ R21, R24, R0, R24 ;  /* 0x0000000018157223 */ /* 0x000fe40000010018 */
.L_x_40:
[----:B------:R-:W-:Y:S05]  /*3040*/  BSYNC B0 ;  /* 0x0000000000007941 */ /* 0x000fea0003800000 */
.L_x_38:
[----:B------:R-:W-:Y:S01]  /*3050*/  FMUL R25, R23, 0.79788458347320556641 ;  /* 0x3f4c422a17197820 */ /* 0x000fe20000400000 */
[----:B------:R-:W-:Y:S01]  /*3060*/  BSSY B0, `(.L_x_41) ;  /* 0x000001d000007945 */ /* 0x000fe20003800000 */
[----:B------:R-:W-:Y:S01]  /*3070*/  FMUL R12, R12, 0.5 ;  /* 0x3f0000000c0c7820 */ /* 0x000fe20000400000 */
[----:B------:R-:W-:Y:S01]  /*3080*/  FMUL R13, R13, 0.5 ;  /* 0x3f0000000d0d7820 */ /* 0x000fe20000400000 */
[----:B------:R-:W-:Y:S01]  /*3090*/  FADD.FTZ R26, |R25|, -RZ ;  /* 0x800000ff191a7221 */ /* 0x000fe20000010200 */
[----:B------:R-:W-:Y:S01]  /*30a0*/  FMUL R14, R14, 0.5 ;  /* 0x3f0000000e0e7820 */ /* 0x000fe20000400000 */
[----:B------:R-:W-:Y:S01]  /*30b0*/  FMUL R15, R15, 0.5 ;  /* 0x3f0000000f0f7820 */ /* 0x000fe20000400000 */
[----:B------:R-:W-:Y:S01]  /*30c0*/  FMUL R22, R4, 0.5 ;  /* 0x3f00000004167820 */ /* 0x000fe20000400000 */
[----:B------:R-:W-:Y:S01]  /*30d0*/  FMUL R23, R5, 0.5 ;  /* 0x3f00000005177820 */ /* 0x000fe20000400000 */
[----:B------:R-:W-:Y:S01]  /*30e0*/  FSETP.GE.AND P0, PT, R26, 0.60000002384185791016, PT ;  /* 0x3f19999a1a00780b */ /* 0x000fe20003f06000 */
[----:B------:R-:W-:Y:S01]  /*30f0*/  FMUL R24, R6, 0.5 ;  /* 0x3f00000006187820 */ /* 0x000fe20000400000 */
[----:B------:R-:W-:-:S11]  /*3100*/  FMUL R7, R7, 0.5 ;  /* 0x3f00000007077820 */ /* 0x000fd60000400000 */
        /* <DEDUP_REMOVED lines=11> */
.L_x_42:
[----:B------:R-:W-:Y:S01]  /*31c0*/  IMAD.MOV.U32 R0, RZ, RZ, 0x3c80f082 ;  /* 0x3c80f082ff007424 */ /* 0x000fe200078e00ff */
[----:B------:R-:W-:-:S04]  /*31d0*/  FMUL R5, R25, R25 ;  /* 0x0000001919057220 */ /* 0x000fc80000400000 */
[----:B------:R-:W-:-:S04]  /*31e0*/  FFMA.FTZ R0, R5, R0, -0.052303962409496307373 ;  /* 0xbd563cae05007423 */ /* 0x000fc80000010000 */
[----:B------:R-:W-:-:S04]  /*31f0*/  FFMA.FTZ R0, R5, R0, 0.1331529766321182251 ;  /* 0x3e08594105007423 */ /* 0x000fc80000010000 */
[----:B------:R-:W-:-:S04]  /*3200*/  FFMA.FTZ R0, R5, R0, -0.33332768082618713379 ;  /* 0xbeaaa9ed05007423 */ /* 0x000fc80000010000 */
[----:B------:R-:W-:-:S04]  /*3210*/  FFMA.FTZ R0, R5, R0, RZ ;  /* 0x0000000005007223 */ /* 0x000fc800000100ff */
[----:B------:R-:W-:Y:S02]  /*3220*/  FFMA.FTZ R0, R0, R25, R25 ;  /* 0x0000001900007223 */ /* 0x000fe40000010019 */
.L_x_43:
[----:B------:R-:W-:Y:S05]  /*3230*/  BSYNC B0 ;  /* 0x0000000000007941 */ /* 0x000fea0003800000 */
.L_x_41:
        /* <DEDUP_REMOVED lines=10> */
[C---:B------:R-:W-:Y:S01]  /*32e0*/  FMUL R17, R2.reuse, R17 ;  /* 0x0000001102117220 */ /* 0x040fe20000400000 */
[----:B------:R-:W-:Y:S01]  /*32f0*/  FMUL R11, R2, R11 ;  /* 0x0000000b020b7220 */ /* 0x000fe20000400000 */
[----:B------:R-:W-:Y:S01]  /*3300*/  FMUL R7, R0, R7 ;  /* 0x0000000700077220 */ /* 0x000fe20000400000 */
[C---:B------:R-:W-:Y:S01]  /*3310*/  FMUL R6, R2.reuse, R5 ;  /* 0x0000000502067220 */ /* 0x040fe20000400000 */
[----:B------:R-:W0:Y:S01]  /*3320*/  FRND R4, R4 ;  /* 0x0000000400047307 */ /* 0x000e220000201000 */
[----:B------:R-:W-:Y:S01]  /*3330*/  FADD R21, R21, 1 ;  /* 0x3f80000015157421 */ /* 0x000fe20000000000 */
[----:B------:R-:W-:Y:S01]  /*3340*/  FMUL R7, R2, R7 ;  /* 0x0000000702077220 */ /* 0x000fe20000400000 */
[----:B------:R-:W-:Y:S01]  /*3350*/  FADD R20, R20, 1 ;  /* 0x3f80000014147421 */ /* 0x000fe20000000000 */
[----:B------:R-:W-:Y:S01]  /*3360*/  FADD R19, R19, 1 ;  /* 0x3f80000013137421 */ /* 0x000fe20000000000 */
[----:B------:R-:W-:-:S02]  /*3370*/  FMUL R21, R21, R24 ;  /* 0x0000001815157220 */ /* 0x000fc40000400000 */
[----:B------:R-:W-:Y:S01]  /*3380*/  FMUL R5, R20, R23 ;  /* 0x0000001714057220 */ /* 0x000fe20000400000 */
[----:B------:R-:W1:Y:S01]  /*3390*/  FRND R6, R6 ;  /* 0x0000000600067307 */ /* 0x000e620000201000 */
[C---:B------:R-:W-:Y:S01]  /*33a0*/  FMUL R21, R2.reuse, R21 ;  /* 0x0000001502157220 */ /* 0x040fe20000400000 */
[----:B------:R-:W-:Y:S01]  /*33b0*/  FMUL R19, R19, R22 ;  /* 0x0000001613137220 */ /* 0x000fe20000400000 */
[----:B------:R-:W-:-:S03]  /*33c0*/  FMUL R5, R2, R5 ;  /* 0x0000000502057220 */ /* 0x000fc60000400000 */
[----:B------:R-:W-:Y:S02]  /*33d0*/  FMUL R19, R2, R19 ;  /* 0x0000001302137220 */ /* 0x000fe40000400000 */
[----:B------:R-:W2:Y:S01]  /*33e0*/  FRND R17, R17 ;  /* 0x0000001100117307 */ /* 0x000ea20000201000 */
[----:B0-----:R-:W-:-:S07]  /*33f0*/  FSETP.GT.AND P0, PT, R4, -127, PT ;  /* 0xc2fe00000400780b */ /* 0x001fce0003f04000 */
[----:B------:R-:W0:Y:S01]  /*3400*/  FRND R11, R11 ;  /* 0x0000000b000b7307 */ /* 0x000e220000201000 */
[C---:B-1----:R-:W-:Y:S02]  /*3410*/  FSETP.GT.AND P2, PT, R6.reuse, -127, PT ;  /* 0xc2fe00000600780b */ /* 0x042fe40003f44000 */
[----:B------:R-:W-:-:S05]  /*3420*/  FSETP.NAN.AND P4, PT, R6, R6, PT ;  /* 0x000000060600720b */ /* 0x000fca0003f88000 */
[----:B------:R-:W1:Y:S01]  /*3430*/  FRND R7, R7 ;  /* 0x0000000700077307 */ /* 0x000e620000201000 */
[----:B--2---:R-:W-:-:S05]  /*3440*/  FSETP.GT.AND P3, PT, R17, -127, PT ;  /* 0xc2fe00001100780b */ /* 0x004fca0003f64000 */
[----:B------:R-:W-:Y:S02]  /*3450*/  @!P2 FSEL R6, R6, -127, P4 ;  /* 0xc2fe00000606a808 */ /* 0x000fe40002000000 */
[----:B------:R-:W2:Y:S01]  /*3460*/  FRND R21, R21 ;  /* 0x0000001500157307 */ /* 0x000ea20000201000 */
[----:B------:R-:W-:Y:S02]  /*3470*/  FSETP.NAN.AND P4, PT, R17, R17, PT ;  /* 0x000000111100720b */ /* 0x000fe40003f88000 */
[----:B0-----:R-:W-:-:S03]  /*3480*/  FSETP.GT.AND P2, PT, R11, -127, PT ;  /* 0xc2fe00000b00780b */ /* 0x001fc60003f44000 */
[----:B------:R-:W-:Y:S02]  /*3490*/  @!P3 FSEL R17, R17, -127, P4 ;  /* 0xc2fe00001111b808 */ /* 0x000fe40002000000 */
[----:B------:R-:W0:Y:S01]  /*34a0*/  FRND R5, R5 ;  /* 0x0000000500057307 */ /* 0x000e220000201000 */
[C---:B------:R-:W-:Y:S02]  /*34b0*/  FSETP.NAN.AND P4, PT, R4.reuse, R4, PT ;  /* 0x000000040400720b */ /* 0x040fe40003f88000 */
[----:B-1----:R-:W-:Y:S02]  /*34c0*/  FSETP.GT.AND P3, PT, R7, -127, PT ;  /* 0xc2fe00000700780b */ /* 0x002fe40003f64000 */
[----:B------:R-:W-:Y:S02]  /*34d0*/  @!P0 FSEL R4, R4, -127, P4 ;  /* 0xc2fe000004048808 */ /* 0x000fe40002000000 */
[----:B------:R-:W-:Y:S01]  /*34e0*/  FSETP.NAN.AND P4, PT, R11, R11, PT ;  /* 0x0000000b0b00720b */ /* 0x000fe20003f88000 */
[----:B------:R-:W1:Y:S01]  /*34f0*/  FRND R19, R19 ;  /* 0x0000001300137307 */ /* 0x000e620000201000 */
[----:B--2---:R-:W-:-:S02]  /*3500*/  FSETP.GT.AND P0, PT, R21, -127, PT ;  /* 0xc2fe00001500780b */ /* 0x004fc40003f04000 */
[----:B------:R-:W-:Y:S02]  /*3510*/  @!P2 FSEL R11, R11, -127, P4 ;  /* 0xc2fe00000b0ba808 */ /* 0x000fe40002000000 */
[----:B------:R-:W-:Y:S02]  /*3520*/  FSETP.NAN.AND P2, PT, R7, R7, PT ;  /* 0x000000070700720b */ /* 0x000fe40003f48000 */
[----:B------:R-:W-:Y:S01]  /*3530*/  FSETP.NAN.AND P5, PT, R21, R21, PT ;  /* 0x000000151500720b */ /* 0x000fe20003fa8000 */
[----:B------:R-:W2:Y:S01]  /*3540*/  F2I.S16.TRUNC.NTZ R13, R6 ;  /* 0x00000006000d7305 */ /* 0x000ea2000020e900 */
[----:B------:R-:W-:Y:S02]  /*3550*/  @!P3 FSEL R7, R7, -127, P2 ;  /* 0xc2fe00000707b808 */ /* 0x000fe40001000000 */
[----:B------:R-:W-:Y:S02]  /*3560*/  FSETP.GEU.AND P2, PT, R6, 127, PT ;  /* 0x42fe00000600780b */ /* 0x000fe40003f4e000 */
[----:B0-----:R-:W-:-:S02]  /*3570*/  FSETP.GT.AND P4, PT, R5, -127, PT ;  /* 0xc2fe00000500780b */ /* 0x001fc40003f84000 */
[----:B------:R-:W-:Y:S01]  /*3580*/  @!P0 FSEL R21, R21, -127, P5 ;  /* 0xc2fe000015158808 */ /* 0x000fe20002800000 */
[----:B------:R-:W0:Y:S01]  /*3590*/  F2I.S16.TRUNC.NTZ R14, R17 ;  /* 0x00000011000e7305 */ /* 0x000e22000020e900 */
[----:B-1----:R-:W-:Y:S02]  /*35a0*/  FSETP.GT.AND P0, PT, R19, -127, PT ;  /* 0xc2fe00001300780b */ /* 0x002fe40003f04000 */
[----:B------:R-:W-:Y:S02]  /*35b0*/  FSETP.GEU.AND P5, PT, R17, 127, PT ;  /* 0x42fe00001100780b */ /* 0x000fe40003fae000 */
[----:B------:R-:W-:Y:S02]  /*35c0*/  FSETP.NAN.AND P3, PT, R6, R6, PT ;  /* 0x000000060600720b */ /* 0x000fe40003f68000 */
[----:B------:R-:W-:Y:S01]  /*35d0*/  FSETP.NAN.AND P6, PT, R5, R5, PT ;  /* 0x000000050500720b */ /* 0x000fe20003fc8000 */
[----:B------:R-:W1:Y:S01]  /*35e0*/  F2I.S16.TRUNC.NTZ R0, R4 ;  /* 0x0000000400007305 */ /* 0x000e62000020e900 */
[----:B--2---:R-:W-:-:S02]  /*35f0*/  LOP3.LUT R13, R13, 0xffff, RZ, 0xc0, !PT ;  /* 0x0000ffff0d0d7812 */ /* 0x004fc400078ec0ff */
[----:B------:R-:W-:Y:S02]  /*3600*/  @!P4 FSEL R5, R5, -127, P6 ;  /* 0xc2fe00000505c808 */ /* 0x000fe40003000000 */
[----:B------:R-:W-:Y:S02]  /*3610*/  @P2 SEL R13, R13, 0x7f, P3 ;  /* 0x0000007f0d0d2807 */ /* 0x000fe40001800000 */
[----:B------:R-:W-:Y:S01]  /*3620*/  FSETP.NAN.AND P3, PT, R19, R19, PT ;  /* 0x000000131300720b */ /* 0x000fe20003f68000 */
[----:B------:R-:W2:Y:S01]  /*3630*/  F2I.S16.TRUNC.NTZ R12, R11 ;  /* 0x0000000b000c7305 */ /* 0x000ea2000020e900 */
[----:B------:R-:W-:Y:S02]  /*3640*/  FSETP.GEU.AND P2, PT, R4, 127, PT ;  /* 0x42fe00000400780b */ /* 0x000fe40003f4e000 */
[----:B------:R-:W-:Y:S02]  /*3650*/  FSETP.GEU.AND P4, PT, R11, 127, PT ;  /* 0x42fe00000b00780b */ /* 0x000fe40003f8e000 */
[----:B------:R-:W-:-:S02]  /*3660*/  FSETP.NAN.AND P6, PT, R17, R17, PT ;  /* 0x000000111100720b */ /* 0x000fc40003fc8000 */
[----:B0-----:R-:W-:Y:S01]  /*3670*/  LOP3.LUT R14, R14, 0xffff, RZ, 0xc0, !PT ;  /* 0x0000ffff0e0e7812 */ /* 0x001fe200078ec0ff */
[----:B------:R2:W0:Y:S01]  /*3680*/  F2I.S16.TRUNC.NTZ R15, R7 ;  /* 0x00000007000f7305 */ /* 0x000422000020e900 */
[----:B------:R-:W-:Y:S02]  /*3690*/  @!P0 FSEL R19, R19, -127, P3 ;  /* 0xc2fe000013138808 */ /* 0x000fe40001800000 */
[----:B------:R-:W-:Y:S02]  /*36a0*/  @P5 SEL R14, R14, 0x7f, P6 ;  /* 0x0000007f0e0e5807 */ /* 0x000fe40003000000 */
[----:B------:R-:W-:Y:S02]  /*36b0*/  FSETP.NAN.AND P6, PT, R4, R4, PT ;  /* 0x000000040400720b */ /* 0x000fe40003fc8000 */
[C---:B------:R-:W-:Y:S01]  /*36c0*/  FSETP.GEU.AND P3, PT, R7.reuse, 127, PT ;  /* 0x42fe00000700780b */ /* 0x040fe20003f6e000 */
[----:B------:R-:W3:Y:S01]  /*36d0*/  F2I.S16.TRUNC.NTZ R6, R5 ;  /* 0x0000000500067305 */ /* 0x000ee2000020e900 */
[----:B------:R-:W-:-:S02]  /*36e0*/  FSETP.NAN.AND P0, PT, R7, R7, PT ;  /* 0x000000070700720b */ /* 0x000fc40003f08000 */
[----:B------:R-:W-:Y:S02]  /*36f0*/  FSETP.NAN.AND P5, PT, R11, R11, PT ;  /* 0x0000000b0b00720b */ /* 0x000fe40003fa8000 */
[----:B-1----:R-:W-:Y:S02]  /*3700*/  LOP3.LUT R0, R0, 0xffff, RZ, 0xc0, !PT ;  /* 0x0000ffff00007812 */ /* 0x002fe400078ec0ff */
[----:B--2---:R-:W-:Y:S01]  /*3710*/  LOP3.LUT R7, R12, 0xffff, RZ, 0xc0, !PT ;  /* 0x0000ffff0c077812 */ /* 0x004fe200078ec0ff */
[----:B------:R-:W1:Y:S01]  /*3720*/  F2I.S16.TRUNC.NTZ R4, R19 ;  /* 0x0000001300047305 */ /* 0x000e62000020e900 */
[----:B------:R-:W-:Y:S02]  /*3730*/  @P2 SEL R0, R0, 0x7f, P6 ;  /* 0x0000007f00002807 */ /* 0x000fe40003000000 */
[----:B------:R-:W-:Y:S02]  /*3740*/  @P4 SEL R7, R7, 0x7f, P5 ;  /* 0x0000007f07074807 */ /* 0x000fe40002800000 */
[----:B------:R-:W-:-:S02]  /*3750*/  FSETP.GEU.AND P6, PT, R5, 127, PT ;  /* 0x42fe00000500780b */ /* 0x000fc40003fce000 */
[----:B------:R-:W-:Y:S01]  /*3760*/  FSETP.GEU.AND P4, PT, R19, 127, PT ;  /* 0x42fe00001300780b */ /* 0x000fe20003f8e000 */
[----:B------:R-:W2:Y:S01]  /*3770*/  F2I.S16.TRUNC.NTZ R16, R21 ;  /* 0x0000001500107305 */ /* 0x000ea2000020e900 */
[----:B0-----:R-:W-:Y:S02]  /*3780*/  LOP3.LUT R15, R15, 0xffff, RZ, 0xc0, !PT ;  /* 0x0000ffff0f0f7812 */ /* 0x001fe400078ec0ff */
[----:B---3--:R-:W-:Y:S02]  /*3790*/  LOP3.LUT R6, R6, 0xffff, RZ, 0xc0, !PT ;  /* 0x0000ffff06067812 */ /* 0x008fe400078ec0ff */
[----:B------:R-:W-:Y:S02]  /*37a0*/  @P3 SEL R15, R15, 0x7f, P0 ;  /* 0x0000007f0f0f3807 */ /* 0x000fe40000000000 */
[----:B------:R-:W-:Y:S02]  /*37b0*/  FSETP.NAN.AND P3, PT, R5, R5, PT ;  /* 0x000000050500720b */ /* 0x000fe40003f68000 */
[----:B------:R-:W-:-:S02]  /*37c0*/  FSETP.NAN.AND P0, PT, R19, R19, PT ;  /* 0x000000131300720b */ /* 0x000fc40003f08000 */
[----:B-1----:R-:W-:Y:S02]  /*37d0*/  LOP3.LUT R5, R4, 0xffff, RZ, 0xc0, !PT ;  /* 0x0000ffff04057812 */ /* 0x002fe400078ec0ff */
[----:B------:R-:W-:Y:S02]  /*37e0*/  @P6 SEL R6, R6, 0x7f, P3 ;  /* 0x0000007f06066807 */ /* 0x000fe40001800000 */
[----:B------:R-:W-:Y:S02]  /*37f0*/  @P4 SEL R5, R5, 0x7f, P0 ;  /* 0x0000007f05054807 */ /* 0x000fe40000000000 */
[----:B------:R-:W-:Y:S02]  /*3800*/  FSETP.GEU.AND P2, PT, R21, 127, PT ;  /* 0x42fe00001500780b */ /* 0x000fe40003f4e000 */
[----:B------:R-:W-:Y:S02]  /*3810*/  IADD3 R4, P0, R10, c[0x0][0x1a0], RZ ;  /* 0x000068000a047a10 */ /* 0x000fe40007f1e0ff */
[----:B------:R-:W-:-:S02]  /*3820*/  PRMT R6, R5, 0x3340, R6 ;  /* 0x0000334005067816 */ /* 0x000fc40000000006 */
[----:B------:R-:W-:Y:S02]  /*3830*/  LEA.HI.X.SX32 R5, R10, c[0x0][0x1a4], 0x1, P0 ;  /* 0x000069000a057a11 */ /* 0x000fe400000f0eff */
[----:B------:R-:W-:Y:S02]  /*3840*/  IADD3 R3, P0, R3, 0x40, RZ ;  /* 0x0000004003037810 */ /* 0x000fe40007f1e0ff */
[----:B------:R-:W-:Y:S02]  /*3850*/  FSETP.NAN.AND P5, PT, R21, R21, PT ;  /* 0x000000151500720b */ /* 0x000fe40003fa8000 */
[----:B--2---:R-:W-:Y:S02]  /*3860*/  LOP3.LUT R16, R16, 0xffff, RZ, 0xc0, !PT ;  /* 0x0000ffff10107812 */ /* 0x004fe400078ec0ff */
[----:B------:R-:W-:Y:S02]  /*3870*/  IADD3.X R9, RZ, R9, RZ, P0, !PT ;  /* 0x00000009ff097210 */ /* 0x000fe400007fe4ff */
[----:B------:R-:W-:-:S02]  /*3880*/  ISETP.GE.U32.AND P0, PT, R3, 0x2fc0, PT ;  /* 0x00002fc00300780c */ /* 0x000fc40003f06070 */
[----:B------:R-:W-:Y:S02]  /*3890*/  @P2 SEL R16, R16, 0x7f, P5 ;  /* 0x0000007f10102807 */ /* 0x000fe40002800000 */
[----:B------:R-:W-:Y:S02]  /*38a0*/  ISETP.GE.U32.AND.EX P0, PT, R9, RZ, PT, P0 ;  /* 0x000000ff0900720c */ /* 0x000fe40003f06100 */
[----:B------:R-:W-:Y:S02]  /*38b0*/  PRMT R13, R14, 0x3340, R13 ;  /* 0x000033400e0d7816 */ /* 0x000fe4000000000d */
[----:B------:R-:W-:Y:S02]  /*38c0*/  PRMT R0, R7, 0x3340, R0 ;  /* 0x0000334007007816 */ /* 0x000fe40000000000 */
[----:B------:R-:W-:Y:S02]  /*38d0*/  PRMT R15, R16, 0x3340, R15 ;  /* 0x00003340100f7816 */ /* 0x000fe4000000000f */
[----:B------:R-:W-:-:S02]  /*38e0*/  PRMT R14, R0, 0x5410, R13 ;  /* 0x00005410000e7816 */ /* 0x000fc4000000000d */
[----:B------:R-:W-:-:S05]  /*38f0*/  PRMT R15, R6, 0x5410, R15 ;  /* 0x00005410060f7816 */ /* 0x000fca000000000f */
[----:B------:R0:W-:Y:S01]  /*3900*/  @!P1 STG.E.64 [R4.64], R14 ;  /* 0x0000000e04009986 */ /* 0x0001e2000c101b04 */
[----:B------:R-:W-:Y:S05]  /*3910*/  @P0 EXIT ;  /* 0x000000000000094d */ /* 0x000fea0003800000 */
[----:B------:R-:W-:Y:S05]  /*3920*/  BRA `(.L_x_44) ;  /* 0xffffeb1000007947 */ /* 0x000fea000383ffff */
.L_x_45:
[----:B------:R-:W-:-:S00]  /*3930*/  BRA `(.L_x_45) ;  /* 0xfffffff000007947 */ /* 0x000fc0000383ffff */
[----:B------:R-:W-:-:S00]  /*3940*/  NOP ;  /* 0x0000000000007918 */ /* 0x000fc00000000000 */
        /* <DEDUP_REMOVED lines=11> */
.L_x_46:


//--------------------- .nv.global.init           --------------------------
	.section	.nv.global.init,"aw",@progbits
.nv.global.init:
	.type		_$_str,@object
	.size		_$_str,(.L_0 - _$_str)
_$_str:
        /*0000*/ 	.byte	0x5f, 0x5f, 0x43, 0x55, 0x44, 0x41, 0x5f, 0x46, 0x54, 0x5a, 0x00
.L_0:


//--------------------- .nv.shared.triton_red_fused__to_copy_add_amax_amin_clamp_gelu_mul_reciprocal_17 --------------------------
	.section	.nv.shared.triton_red_fused__to_copy_add_amax_amin_clamp_gelu_mul_reciprocal_17,"aw",@nobits
	.sectionflags	@""
	.align	16
